//
// Generated by NVIDIA NVVM Compiler
//
// Compiler Build ID: CL-36424714
// Cuda compilation tools, release 13.0, V13.0.88
// Based on NVVM 20.0.0
//

.version 9.0
.target sm_100
.address_size 64

	// .globl	_Z19attention_qk_kernelPK6__halfS1_Pfi
// _ZZ19attention_qk_kernelPK6__halfS1_PfiE2sQ has been demoted
// _ZZ19attention_qk_kernelPK6__halfS1_PfiE2sK has been demoted

.visible .entry _Z19attention_qk_kernelPK6__halfS1_Pfi(
	.param .u64 .ptr .align 1 _Z19attention_qk_kernelPK6__halfS1_Pfi_param_0,
	.param .u64 .ptr .align 1 _Z19attention_qk_kernelPK6__halfS1_Pfi_param_1,
	.param .u64 .ptr .align 1 _Z19attention_qk_kernelPK6__halfS1_Pfi_param_2,
	.param .u32 _Z19attention_qk_kernelPK6__halfS1_Pfi_param_3
)
{
	.reg .pred 	%p<15>;
	.reg .b16 	%rs<69>;
	.reg .b32 	%r<115>;
	.reg .b32 	%f<112>;
	.reg .b64 	%rd<17>;
	// demoted variable
	.shared .align 2 .b8 _ZZ19attention_qk_kernelPK6__halfS1_PfiE2sQ[8192];
	// demoted variable
	.shared .align 2 .b8 _ZZ19attention_qk_kernelPK6__halfS1_PfiE2sK[8192];
	ld.param.u64 	%rd6, [_Z19attention_qk_kernelPK6__halfS1_Pfi_param_0];
	ld.param.u64 	%rd7, [_Z19attention_qk_kernelPK6__halfS1_Pfi_param_1];
	ld.param.u64 	%rd5, [_Z19attention_qk_kernelPK6__halfS1_Pfi_param_2];
	ld.param.u32 	%r59, [_Z19attention_qk_kernelPK6__halfS1_Pfi_param_3];
	cvta.to.global.u64 	%rd1, %rd7;
	cvta.to.global.u64 	%rd2, %rd6;
	mov.u32 	%r1, %tid.x;
	mov.u32 	%r60, %ctaid.x;
	shl.b32 	%r61, %r60, 6;
	add.s32 	%r2, %r61, %r1;
	setp.ge.s32 	%p1, %r1, %r59;
	@%p1 bra 	$L__BB0_7;
	mul.lo.s32 	%r3, %r59, %r2;
	not.b32 	%r62, %r1;
	add.s32 	%r4, %r59, %r62;
	and.b32  	%r63, %r4, 192;
	setp.eq.s32 	%p2, %r63, 192;
	mov.u32 	%r105, %r1;
	@%p2 bra 	$L__BB0_4;
	shr.u32 	%r64, %r4, 6;
	add.s32 	%r65, %r64, 1;
	and.b32  	%r66, %r65, 3;
	mul.lo.s32 	%r67, %r1, 130;
	mov.u32 	%r68, _ZZ19attention_qk_kernelPK6__halfS1_PfiE2sK;
	add.s32 	%r100, %r68, %r67;
	add.s32 	%r99, %r1, %r3;
	mov.u32 	%r69, _ZZ19attention_qk_kernelPK6__halfS1_PfiE2sQ;
	add.s32 	%r98, %r69, %r67;
	neg.s32 	%r97, %r66;
	shl.b32 	%r70, %r65, 6;
	and.b32  	%r71, %r70, 192;
	add.s32 	%r105, %r1, %r71;
$L__BB0_3:
	.pragma "nounroll";
	mul.wide.s32 	%rd8, %r99, 2;
	add.s64 	%rd9, %rd1, %rd8;
	add.s64 	%rd10, %rd2, %rd8;
	ld.global.nc.u16 	%rs1, [%rd10];
	st.shared.u16 	[%r98], %rs1;
	ld.global.nc.u16 	%rs2, [%rd9];
	st.shared.u16 	[%r100], %rs2;
	add.s32 	%r100, %r100, 128;
	add.s32 	%r99, %r99, 64;
	add.s32 	%r98, %r98, 128;
	add.s32 	%r97, %r97, 1;
	setp.ne.s32 	%p3, %r97, 0;
	@%p3 bra 	$L__BB0_3;
$L__BB0_4:
	setp.lt.u32 	%p4, %r4, 192;
	@%p4 bra 	$L__BB0_7;
	shl.b32 	%r72, %r1, 7;
	shl.b32 	%r73, %r105, 1;
	add.s32 	%r74, %r72, %r73;
	add.s32 	%r75, %r74, 256;
	mov.u32 	%r76, _ZZ19attention_qk_kernelPK6__halfS1_PfiE2sQ;
	add.s32 	%r104, %r76, %r75;
	add.s64 	%rd3, %rd2, 256;
	add.s32 	%r103, %r105, %r3;
	add.s64 	%rd4, %rd1, 256;
	mov.u32 	%r77, _ZZ19attention_qk_kernelPK6__halfS1_PfiE2sK;
	add.s32 	%r102, %r77, %r75;
$L__BB0_6:
	mul.wide.s32 	%rd11, %r103, 2;
	add.s64 	%rd12, %rd3, %rd11;
	add.s64 	%rd13, %rd4, %rd11;
	ld.global.nc.u16 	%rs3, [%rd12+-256];
	st.shared.u16 	[%r104+-256], %rs3;
	ld.global.nc.u16 	%rs4, [%rd13+-256];
	st.shared.u16 	[%r102+-256], %rs4;
	ld.global.nc.u16 	%rs5, [%rd12+-128];
	st.shared.u16 	[%r104+-128], %rs5;
	ld.global.nc.u16 	%rs6, [%rd13+-128];
	st.shared.u16 	[%r102+-128], %rs6;
	ld.global.nc.u16 	%rs7, [%rd12];
	st.shared.u16 	[%r104], %rs7;
	ld.global.nc.u16 	%rs8, [%rd13];
	st.shared.u16 	[%r102], %rs8;
	ld.global.nc.u16 	%rs9, [%rd12+128];
	st.shared.u16 	[%r104+128], %rs9;
	ld.global.nc.u16 	%rs10, [%rd13+128];
	st.shared.u16 	[%r102+128], %rs10;
	add.s32 	%r105, %r105, 256;
	add.s32 	%r104, %r104, 512;
	add.s32 	%r103, %r103, 256;
	add.s32 	%r102, %r102, 512;
	setp.lt.s32 	%p5, %r105, %r59;
	@%p5 bra 	$L__BB0_6;
$L__BB0_7:
	bar.sync 	0;
	setp.lt.s32 	%p6, %r59, 1;
	mov.f32 	%f111, 0f00000000;
	@%p6 bra 	$L__BB0_20;
	and.b32  	%r30, %r59, 15;
	setp.lt.u32 	%p7, %r59, 16;
	mov.f32 	%f111, 0f00000000;
	mov.b32 	%r110, 0;
	@%p7 bra 	$L__BB0_11;
	and.b32  	%r110, %r59, 2147483632;
	neg.s32 	%r108, %r110;
	shl.b32 	%r79, %r1, 7;
	or.b32  	%r80, %r79, 16;
	mov.u32 	%r81, _ZZ19attention_qk_kernelPK6__halfS1_PfiE2sQ;
	add.s32 	%r107, %r81, %r80;
	mov.u32 	%r82, _ZZ19attention_qk_kernelPK6__halfS1_PfiE2sK;
	add.s32 	%r106, %r82, %r80;
	mov.f32 	%f111, 0f00000000;
$L__BB0_10:
	.pragma "nounroll";
	ld.shared.u16 	%rs11, [%r107+-16];
	// begin inline asm
	{  cvt.f32.f16 %f18, %rs11;}

	// end inline asm
	ld.shared.u16 	%rs12, [%r106+-16];
	// begin inline asm
	{  cvt.f32.f16 %f19, %rs12;}

	// end inline asm
	fma.rn.f32 	%f50, %f18, %f19, %f111;
	ld.shared.u16 	%rs13, [%r107+-14];
	// begin inline asm
	{  cvt.f32.f16 %f20, %rs13;}

	// end inline asm
	ld.shared.u16 	%rs14, [%r106+-14];
	// begin inline asm
	{  cvt.f32.f16 %f21, %rs14;}

	// end inline asm
	fma.rn.f32 	%f51, %f20, %f21, %f50;
	ld.shared.u16 	%rs15, [%r107+-12];
	// begin inline asm
	{  cvt.f32.f16 %f22, %rs15;}

	// end inline asm
	ld.shared.u16 	%rs16, [%r106+-12];
	// begin inline asm
	{  cvt.f32.f16 %f23, %rs16;}

	// end inline asm
	fma.rn.f32 	%f52, %f22, %f23, %f51;
	ld.shared.u16 	%rs17, [%r107+-10];
	// begin inline asm
	{  cvt.f32.f16 %f24, %rs17;}

	// end inline asm
	ld.shared.u16 	%rs18, [%r106+-10];
	// begin inline asm
	{  cvt.f32.f16 %f25, %rs18;}

	// end inline asm
	fma.rn.f32 	%f53, %f24, %f25, %f52;
	ld.shared.u16 	%rs19, [%r107+-8];
	// begin inline asm
	{  cvt.f32.f16 %f26, %rs19;}

	// end inline asm
	ld.shared.u16 	%rs20, [%r106+-8];
	// begin inline asm
	{  cvt.f32.f16 %f27, %rs20;}

	// end inline asm
	fma.rn.f32 	%f54, %f26, %f27, %f53;
	ld.shared.u16 	%rs21, [%r107+-6];
	// begin inline asm
	{  cvt.f32.f16 %f28, %rs21;}

	// end inline asm
	ld.shared.u16 	%rs22, [%r106+-6];
	// begin inline asm
	{  cvt.f32.f16 %f29, %rs22;}

	// end inline asm
	fma.rn.f32 	%f55, %f28, %f29, %f54;
	ld.shared.u16 	%rs23, [%r107+-4];
	// begin inline asm
	{  cvt.f32.f16 %f30, %rs23;}

	// end inline asm
	ld.shared.u16 	%rs24, [%r106+-4];
	// begin inline asm
	{  cvt.f32.f16 %f31, %rs24;}

	// end inline asm
	fma.rn.f32 	%f56, %f30, %f31, %f55;
	ld.shared.u16 	%rs25, [%r107+-2];
	// begin inline asm
	{  cvt.f32.f16 %f32, %rs25;}

	// end inline asm
	ld.shared.u16 	%rs26, [%r106+-2];
	// begin inline asm
	{  cvt.f32.f16 %f33, %rs26;}

	// end inline asm
	fma.rn.f32 	%f57, %f32, %f33, %f56;
	ld.shared.u16 	%rs27, [%r107];
	// begin inline asm
	{  cvt.f32.f16 %f34, %rs27;}

	// end inline asm
	ld.shared.u16 	%rs28, [%r106];
	// begin inline asm
	{  cvt.f32.f16 %f35, %rs28;}

	// end inline asm
	fma.rn.f32 	%f58, %f34, %f35, %f57;
	ld.shared.u16 	%rs29, [%r107+2];
	// begin inline asm
	{  cvt.f32.f16 %f36, %rs29;}

	// end inline asm
	ld.shared.u16 	%rs30, [%r106+2];
	// begin inline asm
	{  cvt.f32.f16 %f37, %rs30;}

	// end inline asm
	fma.rn.f32 	%f59, %f36, %f37, %f58;
	ld.shared.u16 	%rs31, [%r107+4];
	// begin inline asm
	{  cvt.f32.f16 %f38, %rs31;}

	// end inline asm
	ld.shared.u16 	%rs32, [%r106+4];
	// begin inline asm
	{  cvt.f32.f16 %f39, %rs32;}

	// end inline asm
	fma.rn.f32 	%f60, %f38, %f39, %f59;
	ld.shared.u16 	%rs33, [%r107+6];
	// begin inline asm
	{  cvt.f32.f16 %f40, %rs33;}

	// end inline asm
	ld.shared.u16 	%rs34, [%r106+6];
	// begin inline asm
	{  cvt.f32.f16 %f41, %rs34;}

	// end inline asm
	fma.rn.f32 	%f61, %f40, %f41, %f60;
	ld.shared.u16 	%rs35, [%r107+8];
	// begin inline asm
	{  cvt.f32.f16 %f42, %rs35;}

	// end inline asm
	ld.shared.u16 	%rs36, [%r106+8];
	// begin inline asm
	{  cvt.f32.f16 %f43, %rs36;}

	// end inline asm
	fma.rn.f32 	%f62, %f42, %f43, %f61;
	ld.shared.u16 	%rs37, [%r107+10];
	// begin inline asm
	{  cvt.f32.f16 %f44, %rs37;}

	// end inline asm
	ld.shared.u16 	%rs38, [%r106+10];
	// begin inline asm
	{  cvt.f32.f16 %f45, %rs38;}

	// end inline asm
	fma.rn.f32 	%f63, %f44, %f45, %f62;
	ld.shared.u16 	%rs39, [%r107+12];
	// begin inline asm
	{  cvt.f32.f16 %f46, %rs39;}

	// end inline asm
	ld.shared.u16 	%rs40, [%r106+12];
	// begin inline asm
	{  cvt.f32.f16 %f47, %rs40;}

	// end inline asm
	fma.rn.f32 	%f64, %f46, %f47, %f63;
	ld.shared.u16 	%rs41, [%r107+14];
	// begin inline asm
	{  cvt.f32.f16 %f48, %rs41;}

	// end inline asm
	ld.shared.u16 	%rs42, [%r106+14];
	// begin inline asm
	{  cvt.f32.f16 %f49, %rs42;}

	// end inline asm
	fma.rn.f32 	%f111, %f48, %f49, %f64;
	add.s32 	%r108, %r108, 16;
	add.s32 	%r107, %r107, 32;
	add.s32 	%r106, %r106, 32;
	setp.ne.s32 	%p8, %r108, 0;
	@%p8 bra 	$L__BB0_10;
$L__BB0_11:
	setp.eq.s32 	%p9, %r30, 0;
	@%p9 bra 	$L__BB0_20;
	shl.b32 	%r83, %r1, 7;
	mov.u32 	%r84, _ZZ19attention_qk_kernelPK6__halfS1_PfiE2sQ;
	add.s32 	%r42, %r84, %r83;
	mov.u32 	%r85, _ZZ19attention_qk_kernelPK6__halfS1_PfiE2sK;
	add.s32 	%r43, %r85, %r83;
	and.b32  	%r44, %r59, 7;
	setp.lt.u32 	%p10, %r30, 8;
	@%p10 bra 	$L__BB0_14;
	shl.b32 	%r86, %r110, 1;
	add.s32 	%r87, %r42, %r86;
	ld.shared.u16 	%rs43, [%r87];
	// begin inline asm
	{  cvt.f32.f16 %f66, %rs43;}

	// end inline asm
	add.s32 	%r88, %r43, %r86;
	ld.shared.u16 	%rs44, [%r88];
	// begin inline asm
	{  cvt.f32.f16 %f67, %rs44;}

	// end inline asm
	fma.rn.f32 	%f82, %f66, %f67, %f111;
	ld.shared.u16 	%rs45, [%r87+2];
	// begin inline asm
	{  cvt.f32.f16 %f68, %rs45;}

	// end inline asm
	ld.shared.u16 	%rs46, [%r88+2];
	// begin inline asm
	{  cvt.f32.f16 %f69, %rs46;}

	// end inline asm
	fma.rn.f32 	%f83, %f68, %f69, %f82;
	ld.shared.u16 	%rs47, [%r87+4];
	// begin inline asm
	{  cvt.f32.f16 %f70, %rs47;}

	// end inline asm
	ld.shared.u16 	%rs48, [%r88+4];
	// begin inline asm
	{  cvt.f32.f16 %f71, %rs48;}

	// end inline asm
	fma.rn.f32 	%f84, %f70, %f71, %f83;
	ld.shared.u16 	%rs49, [%r87+6];
	// begin inline asm
	{  cvt.f32.f16 %f72, %rs49;}

	// end inline asm
	ld.shared.u16 	%rs50, [%r88+6];
	// begin inline asm
	{  cvt.f32.f16 %f73, %rs50;}

	// end inline asm
	fma.rn.f32 	%f85, %f72, %f73, %f84;
	ld.shared.u16 	%rs51, [%r87+8];
	// begin inline asm
	{  cvt.f32.f16 %f74, %rs51;}

	// end inline asm
	ld.shared.u16 	%rs52, [%r88+8];
	// begin inline asm
	{  cvt.f32.f16 %f75, %rs52;}

	// end inline asm
	fma.rn.f32 	%f86, %f74, %f75, %f85;
	ld.shared.u16 	%rs53, [%r87+10];
	// begin inline asm
	{  cvt.f32.f16 %f76, %rs53;}

	// end inline asm
	ld.shared.u16 	%rs54, [%r88+10];
	// begin inline asm
	{  cvt.f32.f16 %f77, %rs54;}

	// end inline asm
	fma.rn.f32 	%f87, %f76, %f77, %f86;
	ld.shared.u16 	%rs55, [%r87+12];
	// begin inline asm
	{  cvt.f32.f16 %f78, %rs55;}

	// end inline asm
	ld.shared.u16 	%rs56, [%r88+12];
	// begin inline asm
	{  cvt.f32.f16 %f79, %rs56;}

	// end inline asm
	fma.rn.f32 	%f88, %f78, %f79, %f87;
	ld.shared.u16 	%rs57, [%r87+14];
	// begin inline asm
	{  cvt.f32.f16 %f80, %rs57;}

	// end inline asm
	ld.shared.u16 	%rs58, [%r88+14];
	// begin inline asm
	{  cvt.f32.f16 %f81, %rs58;}

	// end inline asm
	fma.rn.f32 	%f111, %f80, %f81, %f88;
	add.s32 	%r110, %r110, 8;
$L__BB0_14:
	setp.eq.s32 	%p11, %r44, 0;
	@%p11 bra 	$L__BB0_20;
	and.b32  	%r47, %r59, 3;
	setp.lt.u32 	%p12, %r44, 4;
	@%p12 bra 	$L__BB0_17;
	shl.b32 	%r89, %r110, 1;
	add.s32 	%r90, %r42, %r89;
	ld.shared.u16 	%rs59, [%r90];
	// begin inline asm
	{  cvt.f32.f16 %f90, %rs59;}

	// end inline asm
	add.s32 	%r91, %r43, %r89;
	ld.shared.u16 	%rs60, [%r91];
	// begin inline asm
	{  cvt.f32.f16 %f91, %rs60;}

	// end inline asm
	fma.rn.f32 	%f98, %f90, %f91, %f111;
	ld.shared.u16 	%rs61, [%r90+2];
	// begin inline asm
	{  cvt.f32.f16 %f92, %rs61;}

	// end inline asm
	ld.shared.u16 	%rs62, [%r91+2];
	// begin inline asm
	{  cvt.f32.f16 %f93, %rs62;}

	// end inline asm
	fma.rn.f32 	%f99, %f92, %f93, %f98;
	ld.shared.u16 	%rs63, [%r90+4];
	// begin inline asm
	{  cvt.f32.f16 %f94, %rs63;}

	// end inline asm
	ld.shared.u16 	%rs64, [%r91+4];
	// begin inline asm
	{  cvt.f32.f16 %f95, %rs64;}

	// end inline asm
	fma.rn.f32 	%f100, %f94, %f95, %f99;
	ld.shared.u16 	%rs65, [%r90+6];
	// begin inline asm
	{  cvt.f32.f16 %f96, %rs65;}

	// end inline asm
	ld.shared.u16 	%rs66, [%r91+6];
	// begin inline asm
	{  cvt.f32.f16 %f97, %rs66;}

	// end inline asm
	fma.rn.f32 	%f111, %f96, %f97, %f100;
	add.s32 	%r110, %r110, 4;
$L__BB0_17:
	setp.eq.s32 	%p13, %r47, 0;
	@%p13 bra 	$L__BB0_20;
	shl.b32 	%r93, %r110, 1;
	add.s32 	%r94, %r83, %r93;
	add.s32 	%r114, %r85, %r94;
	add.s32 	%r113, %r84, %r94;
	neg.s32 	%r112, %r47;
$L__BB0_19:
	.pragma "nounroll";
	ld.shared.u16 	%rs67, [%r113];
	// begin inline asm
	{  cvt.f32.f16 %f101, %rs67;}

	// end inline asm
	ld.shared.u16 	%rs68, [%r114];
	// begin inline asm
	{  cvt.f32.f16 %f102, %rs68;}

	// end inline asm
	fma.rn.f32 	%f111, %f101, %f102, %f111;
	add.s32 	%r114, %r114, 2;
	add.s32 	%r113, %r113, 2;
	add.s32 	%r112, %r112, 1;
	setp.ne.s32 	%p14, %r112, 0;
	@%p14 bra 	$L__BB0_19;
$L__BB0_20:
	cvta.to.global.u64 	%rd14, %rd5;
	mul.wide.s32 	%rd15, %r2, 4;
	add.s64 	%rd16, %rd14, %rd15;
	st.global.f32 	[%rd16], %f111;
	ret;

}


// ===== COMPILED SASS (sm_100) =====

	.target	sm_100

	.elftype	@"ET_EXEC"


//--------------------- .note.nv.tkinfo           --------------------------
	.section	.note.nv.tkinfo,"",@"SHT_NOTE"
	.sectionflags	@"SHF_NOTE_NV_TKINFO"
	.tkinfo
        /*0018*/ 	.word	0x00000002
        /*0030*/ 	.string	""
        /*0030*/ 	.string	"ptxas"
        /*0030*/ 	.string	"Cuda compilation tools, release 13.0, V13.0.88"
        /*0030*/ 	.string	"Build cuda_13.0.r13.0/compiler.36424714_0"
        /*0030*/ 	.string	"-arch sm_100 -m 64 "



//--------------------- .note.nv.cuinfo           --------------------------
	.section	.note.nv.cuinfo,"",@"SHT_NOTE"
	.sectionflags	@"SHF_NOTE_NV_CUINFO"
        /*0018*/ 	.short	0x0002
        /*001a*/ 	.short	0x0064
        /*001c*/ 	.short	0x0082
	.zero		2


//--------------------- .nv.info                  --------------------------
	.section	.nv.info,"",@"SHT_CUDA_INFO"
	.align	4


	//----- nvinfo : EIATTR_REGCOUNT
	.align		4
        /*0000*/ 	.byte	0x04, 0x2f
        /*0002*/ 	.short	(.L_1 - .L_0)
	.align		4
.L_0:
        /*0004*/ 	.word	index@(_Z19attention_qk_kernelPK6__halfS1_Pfi)
        /*0008*/ 	.word	0x00000020


	//----- nvinfo : EIATTR_FRAME_SIZE
	.align		4
.L_1:
        /*000c*/ 	.byte	0x04, 0x11
        /*000e*/ 	.short	(.L_3 - .L_2)
	.align		4
.L_2:
        /*0010*/ 	.word	index@(_Z19attention_qk_kernelPK6__halfS1_Pfi)
        /*0014*/ 	.word	0x00000000


	//----- nvinfo : EIATTR_MIN_STACK_SIZE
	.align		4
.L_3:
        /*0018*/ 	.byte	0x04, 0x12
        /*001a*/ 	.short	(.L_5 - .L_4)
	.align		4
.L_4:
        /*001c*/ 	.word	index@(_Z19attention_qk_kernelPK6__halfS1_Pfi)
        /*0020*/ 	.word	0x00000000
.L_5:


//--------------------- .nv.compat                --------------------------
	.section	.nv.compat,"",@"SHT_CUDA_COMPAT_INFO"
	.align	4
        /*0000*/ 	.byte	0x02, 0x09, 0x00, 0x00, 0x02, 0x02, 0x01, 0x00, 0x02, 0x05, 0x05, 0x00, 0x03, 0x07, 0x01, 0x01
        /*0010*/ 	.byte	0x02, 0x03, 0x00, 0x00, 0x02, 0x06, 0x01, 0x00, 0x04, 0x0b, 0x08, 0x00, 0x09, 0x00, 0x00, 0x00
        /*0020*/ 	.byte	0x00, 0x00, 0x00, 0x00


//--------------------- .nv.info._Z19attention_qk_kernelPK6__halfS1_Pfi --------------------------
	.section	.nv.info._Z19attention_qk_kernelPK6__halfS1_Pfi,"",@"SHT_CUDA_INFO"
	.sectionflags	@""
	.align	4


	//----- nvinfo : EIATTR_CUDA_API_VERSION
	.align		4
        /*0000*/ 	.byte	0x04, 0x37
        /*0002*/ 	.short	(.L_7 - .L_6)
.L_6:
        /*0004*/ 	.word	0x00000082


	//----- nvinfo : EIATTR_KPARAM_INFO
	.align		4
.L_7:
        /*0008*/ 	.byte	0x04, 0x17
        /*000a*/ 	.short	(.L_9 - .L_8)
.L_8:
        /*000c*/ 	.word	0x00000000
        /*0010*/ 	.short	0x0003
        /*0012*/ 	.short	0x0018
        /*0014*/ 	.byte	0x00, 0xf0, 0x11, 0x00


	//----- nvinfo : EIATTR_KPARAM_INFO
	.align		4
.L_9:
        /*0018*/ 	.byte	0x04, 0x17
        /*001a*/ 	.short	(.L_11 - .L_10)
.L_10:
        /*001c*/ 	.word	0x00000000
        /*0020*/ 	.short	0x0002
        /*0022*/ 	.short	0x0010
        /*0024*/ 	.byte	0x00, 0xf5, 0x21, 0x00


	//----- nvinfo : EIATTR_KPARAM_INFO
	.align		4
.L_11:
        /*0028*/ 	.byte	0x04, 0x17
        /*002a*/ 	.short	(.L_13 - .L_12)
.L_12:
        /*002c*/ 	.word	0x00000000
        /*0030*/ 	.short	0x0001
        /*0032*/ 	.short	0x0008
        /*0034*/ 	.byte	0x00, 0xf5, 0x21, 0x00


	//----- nvinfo : EIATTR_KPARAM_INFO
	.align		4
.L_13:
        /*0038*/ 	.byte	0x04, 0x17
        /*003a*/ 	.short	(.L_15 - .L_14)
.L_14:
        /*003c*/ 	.word	0x00000000
        /*0040*/ 	.short	0x0000
        /*0042*/ 	.short	0x0000
        /*0044*/ 	.byte	0x00, 0xf5, 0x21, 0x00


	//----- nvinfo : EIATTR_SPARSE_MMA_MASK
	.align		4
.L_15:
        /*0048*/ 	.byte	0x03, 0x50
        /*004a*/ 	.short	0x0000


	//----- nvinfo : EIATTR_MAXREG_COUNT
	.align		4
        /*004c*/ 	.byte	0x03, 0x1b
        /*004e*/ 	.short	0x00ff


	//----- nvinfo : EIATTR_NUM_BARRIERS
	.align		4
        /*0050*/ 	.byte	0x02, 0x4c
        /*0052*/ 	.byte	0x01
	.zero		1


	//----- nvinfo : EIATTR_MERCURY_ISA_VERSION
	.align		4
        /*0054*/ 	.byte	0x03, 0x5f
        /*0056*/ 	.short	0x0101


	//----- nvinfo : EIATTR_VRC_CTA_INIT_COUNT
	.align		4
        /*0058*/ 	.byte	0x02, 0x4a
	.zero		1
	.zero		1


	//----- nvinfo : EIATTR_EXIT_INSTR_OFFSETS
	.align		4
        /*005c*/ 	.byte	0x04, 0x1c
        /*005e*/ 	.short	(.L_17 - .L_16)


	//   ....[0]....
.L_16:
        /*0060*/ 	.word	0x00001850


	//----- nvinfo : EIATTR_CRS_STACK_SIZE
	.align		4
.L_17:
        /*0064*/ 	.byte	0x04, 0x1e
        /*0066*/ 	.short	(.L_19 - .L_18)
.L_18:
        /*0068*/ 	.word	0x00000000


	//----- nvinfo : EIATTR_CBANK_PARAM_SIZE
	.align		4
.L_19:
        /*006c*/ 	.byte	0x03, 0x19
        /*006e*/ 	.short	0x001c


	//----- nvinfo : EIATTR_PARAM_CBANK
	.align		4
        /*0070*/ 	.byte	0x04, 0x0a
        /*0072*/ 	.short	(.L_21 - .L_20)
	.align		4
.L_20:
        /*0074*/ 	.word	index@(.nv.constant0._Z19attention_qk_kernelPK6__halfS1_Pfi)
        /*0078*/ 	.short	0x0380
        /*007a*/ 	.short	0x001c


	//----- nvinfo : EIATTR_SW_WAR
	.align		4
.L_21:
        /*007c*/ 	.byte	0x04, 0x36
        /*007e*/ 	.short	(.L_23 - .L_22)
.L_22:
        /*0080*/ 	.word	0x00000008
.L_23:


//--------------------- .nv.callgraph             --------------------------
	.section	.nv.callgraph,"",@"SHT_CUDA_CALLGRAPH"
	.align	4
	.sectionentsize	8
	.align		4
        /*0000*/ 	.word	0x00000000
	.align		4
        /*0004*/ 	.word	0xffffffff
	.align		4
        /*0008*/ 	.word	0x00000000
	.align		4
        /*000c*/ 	.word	0xfffffffe
	.align		4
        /*0010*/ 	.word	0x00000000
	.align		4
        /*0014*/ 	.word	0xfffffffd
	.align		4
        /*0018*/ 	.word	0x00000000
	.align		4
        /*001c*/ 	.word	0xfffffffc


//--------------------- .text._Z19attention_qk_kernelPK6__halfS1_Pfi --------------------------
	.section	.text._Z19attention_qk_kernelPK6__halfS1_Pfi,"ax",@progbits
	.align	128
        .global         _Z19attention_qk_kernelPK6__halfS1_Pfi
        .type           _Z19attention_qk_kernelPK6__halfS1_Pfi,@function
        .size           _Z19attention_qk_kernelPK6__halfS1_Pfi,(.L_x_17 - _Z19attention_qk_kernelPK6__halfS1_Pfi)
        .other          _Z19attention_qk_kernelPK6__halfS1_Pfi,@"STO_CUDA_ENTRY STV_DEFAULT"
_Z19attention_qk_kernelPK6__halfS1_Pfi:
.text._Z19attention_qk_kernelPK6__halfS1_Pfi:
[----:B------:R-:W-:Y:S01]  /*0000*/  LDC R1, c[0x0][0x37c] ;  /* 0x0000df00ff017b82 */ /* 0x000fe20000000800 */
[----:B------:R-:W0:Y:S07]  /*0010*/  S2R R0, SR_TID.X ;  /* 0x0000000000007919 */ /* 0x000e2e0000002100 */
[----:B------:R-:W0:Y:S01]  /*0020*/  LDC R3, c[0x0][0x398] ;  /* 0x0000e600ff037b82 */ /* 0x000e220000000800 */
[----:B------:R-:W1:Y:S01]  /*0030*/  LDCU.64 UR12, c[0x0][0x358] ;  /* 0x00006b00ff0c77ac */ /* 0x000e620008000a00 */
[----:B------:R-:W-:Y:S01]  /*0040*/  BSSY.RECONVERGENT B0, `(.L_x_0) ;  /* 0x00000da000007945 */ /* 0x000fe20003800200 */
[----:B------:R-:W2:Y:S01]  /*0050*/  S2R R5, SR_CTAID.X ;  /* 0x0000000000057919 */ /* 0x000ea20000002500 */
[----:B0-----:R-:W-:-:S02]  /*0060*/  ISETP.GE.AND P0, PT, R0, R3, PT ;  /* 0x000000030000720c */ /* 0x001fc40003f06270 */
[----:B--2---:R-:W-:-:S11]  /*0070*/  LEA R2, R5, R0, 0x6 ;  /* 0x0000000005027211 */ /* 0x004fd600078e30ff */
[----:B-1----:R-:W-:Y:S05]  /*0080*/  @P0 BRA `(.L_x_1) ;  /* 0x0000000c00540947 */ /* 0x002fea0003800000 */
[-C--:B------:R-:W-:Y:S01]  /*0090*/  LOP3.LUT R4, RZ, R0.reuse, RZ, 0x33, !PT ;  /* 0x00000000ff047212 */ /* 0x080fe200078e33ff */
[----:B------:R-:W-:Y:S01]  /*00a0*/  BSSY.RECONVERGENT B1, `(.L_x_2) ;  /* 0x0000023000017945 */ /* 0x000fe20003800200 */
[----:B------:R-:W-:Y:S02]  /*00b0*/  MOV R8, R0 ;  /* 0x0000000000087202 */ /* 0x000fe40000000f00 */
[----:B------:R-:W-:-:S04]  /*00c0*/  IADD3 R9, PT, PT, R4, R3, RZ ;  /* 0x0000000304097210 */ /* 0x000fc80007ffe0ff */
[C---:B------:R-:W-:Y:S02]  /*00d0*/  LOP3.LUT R4, R9.reuse, 0xc0, RZ, 0xc0, !PT ;  /* 0x000000c009047812 */ /* 0x040fe400078ec0ff */
[----:B------:R-:W-:Y:S02]  /*00e0*/  ISETP.GE.U32.AND P0, PT, R9, 0xc0, PT ;  /* 0x000000c00900780c */ /* 0x000fe40003f06070 */
[----:B------:R-:W-:-:S13]  /*00f0*/  ISETP.NE.AND P1, PT, R4, 0xc0, PT ;  /* 0x000000c00400780c */ /* 0x000fda0003f25270 */
[----:B------:R-:W-:Y:S05]  /*0100*/  @!P1 BRA `(.L_x_3) ;  /* 0x0000000000709947 */ /* 0x000fea0003800000 */
[----:B------:R-:W0:Y:S01]  /*0110*/  S2R R11, SR_CgaCtaId ;  /* 0x00000000000b7919 */ /* 0x000e220000008800 */
[----:B------:R-:W1:Y:S01]  /*0120*/  LDC.64 R4, c[0x0][0x380] ;  /* 0x0000e000ff047b82 */ /* 0x000e620000000a00 */
[----:B------:R-:W-:Y:S01]  /*0130*/  MOV R8, 0x400 ;  /* 0x0000040000087802 */ /* 0x000fe20000000f00 */
[----:B------:R-:W-:Y:S01]  /*0140*/  IMAD R17, R2, R3, R0 ;  /* 0x0000000302117224 */ /* 0x000fe200078e0200 */
[----:B------:R-:W-:Y:S02]  /*0150*/  LEA.HI R9, R9, 0x1, RZ, 0x1a ;  /* 0x0000000109097811 */ /* 0x000fe400078fd0ff */
[----:B------:R-:W-:-:S03]  /*0160*/  IADD3 R10, PT, PT, R8, 0x2000, RZ ;  /* 0x00002000080a7810 */ /* 0x000fc60007ffe0ff */
[----:B------:R-:W2:Y:S01]  /*0170*/  LDC.64 R6, c[0x0][0x388] ;  /* 0x0000e200ff067b82 */ /* 0x000ea20000000a00 */
[----:B0-----:R-:W-:Y:S02]  /*0180*/  LEA R13, R11, R8, 0x18 ;  /* 0x000000080b0d7211 */ /* 0x001fe400078ec0ff */
[----:B------:R-:W-:Y:S02]  /*0190*/  SHF.L.U32 R8, R9, 0x6, RZ ;  /* 0x0000000609087819 */ /* 0x000fe400000006ff */
[----:B------:R-:W-:Y:S01]  /*01a0*/  LEA R11, R11, R10, 0x18 ;  /* 0x0000000a0b0b7211 */ /* 0x000fe200078ec0ff */
[----:B------:R-:W-:Y:S01]  /*01b0*/  IMAD R14, R0, 0x82, R13 ;  /* 0x00000082000e7824 */ /* 0x000fe200078e020d */
[----:B------:R-:W-:Y:S02]  /*01c0*/  LOP3.LUT R9, R9, 0x3, RZ, 0xc0, !PT ;  /* 0x0000000309097812 */ /* 0x000fe400078ec0ff */
[----:B------:R-:W-:Y:S02]  /*01d0*/  LOP3.LUT R15, R8, 0xc0, RZ, 0xc0, !PT ;  /* 0x000000c0080f7812 */ /* 0x000fe400078ec0ff */
[----:B------:R-:W-:Y:S01]  /*01e0*/  IADD3 R16, PT, PT, -R9, RZ, RZ ;  /* 0x000000ff09107210 */ /* 0x000fe20007ffe1ff */
[----:B------:R-:W-:Y:S01]  /*01f0*/  IMAD R9, R0, 0x82, R11 ;  /* 0x0000008200097824 */ /* 0x000fe200078e020b */
[----:B------:R-:W-:-:S07]  /*0200*/  IADD3 R8, PT, PT, R15, R0, RZ ;  /* 0x000000000f087210 */ /* 0x000fce0007ffe0ff */
.L_x_4:
[----:B-1----:R-:W-:-:S04]  /*0210*/  IMAD.WIDE R12, R17, 0x2, R4 ;  /* 0x00000002110c7825 */ /* 0x002fc800078e0204 */
[C---:B--2---:R-:W-:Y:S02]  /*0220*/  IMAD.WIDE R10, R17.reuse, 0x2, R6 ;  /* 0x00000002110a7825 */ /* 0x044fe400078e0206 */
[----:B------:R-:W2:Y:S04]  /*0230*/  LDG.E.U16.CONSTANT R13, desc[UR12][R12.64] ;  /* 0x0000000c0c0d7981 */ /* 0x000ea8000c1e9500 */
[----:B------:R-:W3:Y:S01]  /*0240*/  LDG.E.U16.CONSTANT R10, desc[UR12][R10.64] ;  /* 0x0000000c0a0a7981 */ /* 0x000ee2000c1e9500 */
[----:B------:R-:W-:Y:S02]  /*0250*/  IADD3 R16, PT, PT, R16, 0x1, RZ ;  /* 0x0000000110107810 */ /* 0x000fe40007ffe0ff */
[----:B------:R-:W-:Y:S02]  /*0260*/  IADD3 R17, PT, PT, R17, 0x40, RZ ;  /* 0x0000004011117810 */ /* 0x000fe40007ffe0ff */
[----:B------:R-:W-:Y:S01]  /*0270*/  ISETP.NE.AND P1, PT, R16, RZ, PT ;  /* 0x000000ff1000720c */ /* 0x000fe20003f25270 */
[----:B--2---:R0:W-:Y:S04]  /*0280*/  STS.U16 [R14], R13 ;  /* 0x0000000d0e007388 */ /* 0x0041e80000000400 */
[----:B---3--:R1:W-:Y:S01]  /*0290*/  STS.U16 [R9], R10 ;  /* 0x0000000a09007388 */ /* 0x0083e20000000400 */
[----:B0-----:R-:W-:-:S02]  /*02a0*/  IADD3 R14, PT, PT, R14, 0x80, RZ ;  /* 0x000000800e0e7810 */ /* 0x001fc40007ffe0ff */
[----:B-1----:R-:W-:-:S05]  /*02b0*/  IADD3 R9, PT, PT, R9, 0x80, RZ ;  /* 0x0000008009097810 */ /* 0x002fca0007ffe0ff */
[----:B------:R-:W-:Y:S05]  /*02c0*/  @P1 BRA `(.L_x_4) ;  /* 0xfffffffc00d01947 */ /* 0x000fea000383ffff */
.L_x_3:
[----:B------:R-:W-:Y:S05]  /*02d0*/  BSYNC.RECONVERGENT B1 ;  /* 0x0000000000017941 */ /* 0x000fea0003800200 */
.L_x_2:
[----:B------:R-:W-:Y:S05]  /*02e0*/  @!P0 BRA `(.L_x_1) ;  /* 0x0000000800bc8947 */ /* 0x000fea0003800000 */
[----:B------:R-:W0:Y:S01]  /*02f0*/  S2UR UR9, SR_CgaCtaId ;  /* 0x00000000000979c3 */ /* 0x000e220000008800 */
[----:B------:R-:W1:Y:S01]  /*0300*/  LDCU.128 UR4, c[0x0][0x380] ;  /* 0x00007000ff0477ac */ /* 0x000e620008000c00 */
[-C--:B------:R-:W-:Y:S01]  /*0310*/  IADD3 R4, PT, PT, -R8, R3.reuse, RZ ;  /* 0x0000000308047210 */ /* 0x080fe20007ffe1ff */
[----:B------:R-:W-:Y:S01]  /*0320*/  BSSY.RECONVERGENT B1, `(.L_x_5) ;  /* 0x0000068000017945 */ /* 0x000fe20003800200 */
[----:B------:R-:W-:Y:S01]  /*0330*/  LEA R6, R0, R8, 0x6 ;  /* 0x0000000800067211 */ /* 0x000fe200078e30ff */
[----:B------:R-:W-:Y:S01]  /*0340*/  UMOV UR8, 0x400 ;  /* 0x0000040000087882 */ /* 0x000fe20000000000 */
[----:B------:R-:W-:Y:S01]  /*0350*/  ISETP.GT.AND P1, PT, R4, 0x300, PT ;  /* 0x000003000400780c */ /* 0x000fe20003f24270 */
[----:B------:R-:W-:Y:S01]  /*0360*/  UIADD3 UR10, UPT, UPT, UR8, 0x2000, URZ ;  /* 0x00002000080a7890 */ /* 0x000fe2000fffe0ff */
[----:B------:R-:W-:Y:S01]  /*0370*/  LEA R6, R6, 0x100, 0x1 ;  /* 0x0000010006067811 */ /* 0x000fe200078e08ff */
[----:B------:R-:W-:Y:S01]  /*0380*/  IMAD R4, R2, R3, R8 ;  /* 0x0000000302047224 */ /* 0x000fe200078e0208 */
[----:B------:R-:W-:Y:S01]  /*0390*/  PLOP3.LUT P0, PT, PT, PT, PT, 0x80, 0x8 ;  /* 0x000000000008781c */ /* 0x000fe20003f0f070 */
[----:B-1----:R-:W-:-:S02]  /*03a0*/  UIADD3 UR4, UP0, UPT, UR4, 0x100, URZ ;  /* 0x0000010004047890 */ /* 0x002fc4000ff1e0ff */
[----:B------:R-:W-:Y:S02]  /*03b0*/  UIADD3 UR6, UP1, UPT, UR6, 0x100, URZ ;  /* 0x0000010006067890 */ /* 0x000fe4000ff3e0ff */
[----:B------:R-:W-:Y:S02]  /*03c0*/  UIADD3.X UR5, UPT, UPT, URZ, UR5, URZ, UP0, !UPT ;  /* 0x00000005ff057290 */ /* 0x000fe400087fe4ff */
[----:B0-----:R-:W-:Y:S01]  /*03d0*/  ULEA UR8, UR9, UR8, 0x18 ;  /* 0x0000000809087291 */ /* 0x001fe2000f8ec0ff */
[----:B------:R-:W-:Y:S01]  /*03e0*/  MOV R12, UR4 ;  /* 0x00000004000c7c02 */ /* 0x000fe20008000f00 */
[----:B------:R-:W-:Y:S01]  /*03f0*/  UIADD3.X UR7, UPT, UPT, URZ, UR7, URZ, UP1, !UPT ;  /* 0x00000007ff077290 */ /* 0x000fe20008ffe4ff */
[----:B------:R-:W-:Y:S01]  /*0400*/  MOV R14, UR6 ;  /* 0x00000006000e7c02 */ /* 0x000fe20008000f00 */
[----:B------:R-:W-:Y:S01]  /*0410*/  ULEA UR10, UR9, UR10, 0x18 ;  /* 0x0000000a090a7291 */ /* 0x000fe2000f8ec0ff */
[----:B------:R-:W-:Y:S02]  /*0420*/  MOV R13, UR5 ;  /* 0x00000005000d7c02 */ /* 0x000fe40008000f00 */
[----:B------:R-:W-:-:S02]  /*0430*/  IADD3 R5, PT, PT, R6, UR8, RZ ;  /* 0x0000000806057c10 */ /* 0x000fc4000fffe0ff */
[----:B------:R-:W-:Y:S02]  /*0440*/  MOV R15, UR7 ;  /* 0x00000007000f7c02 */ /* 0x000fe40008000f00 */
[----:B------:R-:W-:Y:S01]  /*0450*/  IADD3 R6, PT, PT, R6, UR10, RZ ;  /* 0x0000000a06067c10 */ /* 0x000fe2000fffe0ff */
[----:B------:R-:W-:Y:S06]  /*0460*/  @!P1 BRA `(.L_x_6) ;  /* 0x00000004004c9947 */ /* 0x000fec0003800000 */
[----:B------:R-:W-:Y:S02]  /*0470*/  PLOP3.LUT P0, PT, PT, PT, PT, 0x8, 0x80 ;  /* 0x000000000080781c */ /* 0x000fe40003f0e170 */
[----:B------:R-:W-:-:S11]  /*0480*/  IADD3 R7, PT, PT, R3, -0x300, RZ ;  /* 0xfffffd0003077810 */ /* 0x000fd60007ffe0ff */
.L_x_7:
[----:B------:R-:W-:-:S04]  /*0490*/  IMAD.WIDE R20, R4, 0x2, R12 ;  /* 0x0000000204147825 */ /* 0x000fc800078e020c */
[C---:B------:R-:W-:Y:S01]  /*04a0*/  IMAD.WIDE R22, R4.reuse, 0x2, R14 ;  /* 0x0000000204167825 */ /* 0x040fe200078e020e */
[----:B------:R-:W2:Y:S04]  /*04b0*/  LDG.E.U16.CONSTANT R24, desc[UR12][R20.64+-0x100] ;  /* 0xffff000c14187981 */ /* 0x000ea8000c1e9500 */
[----:B------:R-:W3:Y:S04]  /*04c0*/  LDG.E.U16.CONSTANT R27, desc[UR12][R22.64+-0x100] ;  /* 0xffff000c161b7981 */ /* 0x000ee8000c1e9500 */
[----:B------:R-:W4:Y:S01]  /*04d0*/  LDG.E.U16.CONSTANT R11, desc[UR12][R20.64+-0x80] ;  /* 0xffff800c140b7981 */ /* 0x000f22000c1e9500 */
[----:B------:R-:W-:-:S03]  /*04e0*/  IADD3 R25, PT, PT, R4, 0x100, RZ ;  /* 0x0000010004197810 */ /* 0x000fc60007ffe0ff */
[----:B------:R-:W5:Y:S04]  /*04f0*/  LDG.E.U16.CONSTANT R28, desc[UR12][R22.64+-0x80] ;  /* 0xffff800c161c7981 */ /* 0x000f68000c1e9500 */
[----:B------:R-:W5:Y:S01]  /*0500*/  LDG.E.U16.CONSTANT R18, desc[UR12][R20.64] ;  /* 0x0000000c14127981 */ /* 0x000f62000c1e9500 */
[----:B------:R-:W-:-:S03]  /*0510*/  IMAD.WIDE R16, R25, 0x2, R12 ;  /* 0x0000000219107825 */ /* 0x000fc600078e020c */
[----:B------:R-:W5:Y:S04]  /*0520*/  LDG.E.U16.CONSTANT R19, desc[UR12][R22.64] ;  /* 0x0000000c16137981 */ /* 0x000f68000c1e9500 */
[----:B------:R0:W5:Y:S04]  /*0530*/  LDG.E.U16.CONSTANT R26, desc[UR12][R20.64+0x80] ;  /* 0x0000800c141a7981 */ /* 0x000168000c1e9500 */
[----:B------:R-:W5:Y:S04]  /*0540*/  LDG.E.U16.CONSTANT R9, desc[UR12][R22.64+0x80] ;  /* 0x0000800c16097981 */ /* 0x000f68000c1e9500 */
[----:B------:R-:W5:Y:S01]  /*0550*/  LDG.E.U16.CONSTANT R10, desc[UR12][R16.64+-0x100] ;  /* 0xffff000c100a7981 */ /* 0x000f62000c1e9500 */
[----:B0-----:R-:W-:-:S03]  /*0560*/  IMAD.WIDE R20, R25, 0x2, R14 ;  /* 0x0000000219147825 */ /* 0x001fc600078e020e */
[----:B------:R-:W5:Y:S04]  /*0570*/  LDG.E.U16.CONSTANT R22, desc[UR12][R16.64+-0x80] ;  /* 0xffff800c10167981 */ /* 0x000f68000c1e9500 */
[----:B------:R-:W5:Y:S04]  /*0580*/  LDG.E.U16.CONSTANT R25, desc[UR12][R20.64+-0x100] ;  /* 0xffff000c14197981 */ /* 0x000f68000c1e9500 */
[----:B------:R-:W5:Y:S04]  /*0590*/  LDG.E.U16.CONSTANT R29, desc[UR12][R20.64+-0x80] ;  /* 0xffff800c141d7981 */ /* 0x000f68000c1e9500 */
[----:B------:R-:W5:Y:S04]  /*05a0*/  LDG.E.U16.CONSTANT R23, desc[UR12][R20.64] ;  /* 0x0000000c14177981 */ /* 0x000f68000c1e9500 */
[----:B--2---:R-:W-:Y:S04]  /*05b0*/  STS.U16 [R5+-0x100], R24 ;  /* 0xffff001805007388 */ /* 0x004fe80000000400 */
[----:B---3--:R0:W-:Y:S04]  /*05c0*/  STS.U16 [R6+-0x100], R27 ;  /* 0xffff001b06007388 */ /* 0x0081e80000000400 */
[----:B----4-:R-:W-:Y:S04]  /*05d0*/  STS.U16 [R5+-0x80], R11 ;  /* 0xffff800b05007388 */ /* 0x010fe80000000400 */
[----:B-----5:R1:W-:Y:S04]  /*05e0*/  STS.U16 [R6+-0x80], R28 ;  /* 0xffff801c06007388 */ /* 0x0203e80000000400 */
[----:B0-----:R-:W2:Y:S04]  /*05f0*/  LDG.E.U16.CONSTANT R27, desc[UR12][R16.64] ;  /* 0x0000000c101b7981 */ /* 0x001ea8000c1e9500 */
[----:B------:R0:W3:Y:S01]  /*0600*/  LDG.E.U16.CONSTANT R24, desc[UR12][R16.64+0x80] ;  /* 0x0000800c10187981 */ /* 0x0000e2000c1e9500 */
[----:B-1----:R-:W-:-:S03]  /*0610*/  IADD3 R28, PT, PT, R4, 0x200, RZ ;  /* 0x00000200041c7810 */ /* 0x002fc60007ffe0ff */
[----:B------:R-:W-:Y:S04]  /*0620*/  STS.U16 [R5], R18 ;  /* 0x0000001205007388 */ /* 0x000fe80000000400 */
[----:B------:R1:W-:Y:S01]  /*0630*/  STS.U16 [R6], R19 ;  /* 0x0000001306007388 */ /* 0x0003e20000000400 */
[----:B0-----:R-:W-:-:S03]  /*0640*/  IMAD.WIDE R16, R28, 0x2, R14 ;  /* 0x000000021c107825 */ /* 0x001fc600078e020e */
[----:B------:R-:W4:Y:S01]  /*0650*/  LDG.E.U16.CONSTANT R11, desc[UR12][R20.64+0x80] ;  /* 0x0000800c140b7981 */ /* 0x000f22000c1e9500 */
[----:B-1----:R-:W-:-:S03]  /*0660*/  IMAD.WIDE R18, R28, 0x2, R12 ;  /* 0x000000021c127825 */ /* 0x002fc600078e020c */
[----:B------:R0:W-:Y:S04]  /*0670*/  STS.U16 [R5+0x80], R26 ;  /* 0x0000801a05007388 */ /* 0x0001e80000000400 */
[----:B------:R1:W-:Y:S04]  /*0680*/  STS.U16 [R6+0x80], R9 ;  /* 0x0000800906007388 */ /* 0x0003e80000000400 */
[----:B------:R5:W-:Y:S04]  /*0690*/  STS.U16 [R5+0x100], R10 ;  /* 0x0001000a05007388 */ /* 0x000be80000000400 */
[----:B0-----:R-:W4:Y:S04]  /*06a0*/  LDG.E.U16.CONSTANT R26, desc[UR12][R18.64+-0x100] ;  /* 0xffff000c121a7981 */ /* 0x001f28000c1e9500 */
[----:B-1----:R-:W4:Y:S04]  /*06b0*/  LDG.E.U16.CONSTANT R9, desc[UR12][R16.64+-0x100] ;  /* 0xffff000c10097981 */ /* 0x002f28000c1e9500 */
[----:B-----5:R-:W5:Y:S04]  /*06c0*/  LDG.E.U16.CONSTANT R10, desc[UR12][R18.64+-0x80] ;  /* 0xffff800c120a7981 */ /* 0x020f68000c1e9500 */
[----:B------:R-:W-:Y:S04]  /*06d0*/  STS.U16 [R6+0x100], R25 ;  /* 0x0001001906007388 */ /* 0x000fe80000000400 */
[----:B------:R-:W-:Y:S04]  /*06e0*/  STS.U16 [R5+0x180], R22 ;  /* 0x0001801605007388 */ /* 0x000fe80000000400 */
[----:B------:R0:W-:Y:S04]  /*06f0*/  STS.U16 [R6+0x180], R29 ;  /* 0x0001801d06007388 */ /* 0x0001e80000000400 */
[----:B------:R-:W5:Y:S04]  /*0700*/  LDG.E.U16.CONSTANT R20, desc[UR12][R18.64] ;  /* 0x0000000c12147981 */ /* 0x000f68000c1e9500 */
[----:B------:R-:W5:Y:S01]  /*0710*/  LDG.E.U16.CONSTANT R28, desc[UR12][R18.64+0x80] ;  /* 0x0000800c121c7981 */ /* 0x000f62000c1e9500 */
[----:B0-----:R-:W-:-:S03]  /*0720*/  IADD3 R29, PT, PT, R4, 0x300, RZ ;  /* 0x00000300041d7810 */ /* 0x001fc60007ffe0ff */
[----:B------:R-:W5:Y:S04]  /*0730*/  LDG.E.U16.CONSTANT R21, desc[UR12][R16.64+-0x80] ;  /* 0xffff800c10157981 */ /* 0x000f68000c1e9500 */
[----:B------:R-:W5:Y:S04]  /*0740*/  LDG.E.U16.CONSTANT R25, desc[UR12][R16.64] ;  /* 0x0000000c10197981 */ /* 0x000f68000c1e9500 */
[----:B------:R0:W5:Y:S02]  /*0750*/  LDG.E.U16.CONSTANT R19, desc[UR12][R16.64+0x80] ;  /* 0x0000800c10137981 */ /* 0x000164000c1e9500 */
[----:B0-----:R-:W-:-:S02]  /*0760*/  IMAD.WIDE R16, R29, 0x2, R14 ;  /* 0x000000021d107825 */ /* 0x001fc400078e020e */
[----:B--2---:R-:W-:Y:S04]  /*0770*/  STS.U16 [R5+0x200], R27 ;  /* 0x0002001b05007388 */ /* 0x004fe80000000400 */
[----:B------:R0:W-:Y:S04]  /*0780*/  STS.U16 [R6+0x200], R23 ;  /* 0x0002001706007388 */ /* 0x0001e80000000400 */
[----:B---3--:R1:W-:Y:S01]  /*0790*/  STS.U16 [R5+0x280], R24 ;  /* 0x0002801805007388 */ /* 0x0083e20000000400 */
[----:B0-----:R-:W-:-:S03]  /*07a0*/  IMAD.WIDE R22, R29, 0x2, R12 ;  /* 0x000000021d167825 */ /* 0x001fc600078e020c */
[----:B----4-:R0:W-:Y:S04]  /*07b0*/  STS.U16 [R6+0x280], R11 ;  /* 0x0002800b06007388 */ /* 0x0101e80000000400 */
[----:B------:R-:W2:Y:S04]  /*07c0*/  LDG.E.U16.CONSTANT R29, desc[UR12][R16.64+-0x100] ;  /* 0xffff000c101d7981 */ /* 0x000ea8000c1e9500 */
[----:B-1----:R-:W3:Y:S04]  /*07d0*/  LDG.E.U16.CONSTANT R24, desc[UR12][R22.64+-0x80] ;  /* 0xffff800c16187981 */ /* 0x002ee8000c1e9500 */
[----:B0-----:R-:W4:Y:S04]  /*07e0*/  LDG.E.U16.CONSTANT R11, desc[UR12][R22.64+-0x100] ;  /* 0xffff000c160b7981 */ /* 0x001f28000c1e9500 */
[----:B------:R-:W3:Y:S04]  /*07f0*/  LDG.E.U16.CONSTANT R18, desc[UR12][R22.64] ;  /* 0x0000000c16127981 */ /* 0x000ee8000c1e9500 */
[----:B------:R-:W-:Y:S04]  /*0800*/  STS.U16 [R5+0x300], R26 ;  /* 0x0003001a05007388 */ /* 0x000fe80000000400 */
[----:B------:R0:W-:Y:S04]  /*0810*/  STS.U16 [R6+0x300], R9 ;  /* 0x0003000906007388 */ /* 0x0001e80000000400 */
[----:B-----5:R1:W-:Y:S04]  /*0820*/  STS.U16 [R5+0x380], R10 ;  /* 0x0003800a05007388 */ /* 0x0203e80000000400 */
[----:B------:R-:W5:Y:S04]  /*0830*/  LDG.E.U16.CONSTANT R27, desc[UR12][R22.64+0x80] ;  /* 0x0000800c161b7981 */ /* 0x000f68000c1e9500 */
[----:B0-----:R-:W5:Y:S04]  /*0840*/  LDG.E.U16.CONSTANT R9, desc[UR12][R16.64+-0x80] ;  /* 0xffff800c10097981 */ /* 0x001f68000c1e9500 */
[----:B-1----:R-:W5:Y:S04]  /*0850*/  LDG.E.U16.CONSTANT R10, desc[UR12][R16.64] ;  /* 0x0000000c100a7981 */ /* 0x002f68000c1e9500 */
[----:B------:R-:W5:Y:S01]  /*0860*/  LDG.E.U16.CONSTANT R26, desc[UR12][R16.64+0x80] ;  /* 0x0000800c101a7981 */ /* 0x000f62000c1e9500 */
[----:B------:R-:W-:-:S04]  /*0870*/  IADD3 R8, PT, PT, R8, 0x400, RZ ;  /* 0x0000040008087810 */ /* 0x000fc80007ffe0ff */
[----:B------:R-:W-:Y:S01]  /*0880*/  ISETP.GE.AND P1, PT, R8, R7, PT ;  /* 0x000000070800720c */ /* 0x000fe20003f26270 */
[----:B------:R-:W-:Y:S04]  /*0890*/  STS.U16 [R6+0x380], R21 ;  /* 0x0003801506007388 */ /* 0x000fe80000000400 */
[----:B------:R-:W-:Y:S04]  /*08a0*/  STS.U16 [R5+0x400], R20 ;  /* 0x0004001405007388 */ /* 0x000fe80000000400 */
[----:B------:R-:W-:Y:S04]  /*08b0*/  STS.U16 [R6+0x400], R25 ;  /* 0x0004001906007388 */ /* 0x000fe80000000400 */
[----:B------:R-:W-:Y:S04]  /*08c0*/  STS.U16 [R5+0x480], R28 ;  /* 0x0004801c05007388 */ /* 0x000fe80000000400 */
[----:B------:R-:W-:Y:S01]  /*08d0*/  STS.U16 [R6+0x480], R19 ;  /* 0x0004801306007388 */ /* 0x000fe20000000400 */
[----:B------:R-:W-:-:S03]  /*08e0*/  IADD3 R4, PT, PT, R4, 0x400, RZ ;  /* 0x0000040004047810 */ /* 0x000fc60007ffe0ff */
[----:B----4-:R-:W-:Y:S04]  /*08f0*/  STS.U16 [R5+0x500], R11 ;  /* 0x0005000b05007388 */ /* 0x010fe80000000400 */
[----:B--2---:R-:W-:Y:S04]  /*0900*/  STS.U16 [R6+0x500], R29 ;  /* 0x0005001d06007388 */ /* 0x004fe80000000400 */
[----:B---3--:R-:W-:Y:S04]  /*0910*/  STS.U16 [R5+0x580], R24 ;  /* 0x0005801805007388 */ /* 0x008fe80000000400 */
[----:B-----5:R-:W-:Y:S04]  /*0920*/  STS.U16 [R6+0x580], R9 ;  /* 0x0005800906007388 */ /* 0x020fe80000000400 */
[----:B------:R-:W-:Y:S04]  /*0930*/  STS.U16 [R5+0x600], R18 ;  /* 0x0006001205007388 */ /* 0x000fe80000000400 */
[----:B------:R-:W-:Y:S04]  /*0940*/  STS.U16 [R6+0x600], R10 ;  /* 0x0006000a06007388 */ /* 0x000fe80000000400 */
[----:B------:R0:W-:Y:S04]  /*0950*/  STS.U16 [R5+0x680], R27 ;  /* 0x0006801b05007388 */ /* 0x0001e80000000400 */
[----:B------:R1:W-:Y:S01]  /*0960*/  STS.U16 [R6+0x680], R26 ;  /* 0x0006801a06007388 */ /* 0x0003e20000000400 */
[----:B0-----:R-:W-:-:S02]  /*0970*/  IADD3 R5, PT, PT, R5, 0x800, RZ ;  /* 0x0000080005057810 */ /* 0x001fc40007ffe0ff */
[----:B-1----:R-:W-:Y:S01]  /*0980*/  IADD3 R6, PT, PT, R6, 0x800, RZ ;  /* 0x0000080006067810 */ /* 0x002fe20007ffe0ff */
[----:B------:R-:W-:Y:S06]  /*0990*/  @!P1 BRA `(.L_x_7) ;  /* 0xfffffff800bc9947 */ /* 0x000fec000383ffff */
.L_x_6:
[----:B------:R-:W-:Y:S05]  /*09a0*/  BSYNC.RECONVERGENT B1 ;  /* 0x0000000000017941 */ /* 0x000fea0003800200 */
.L_x_5:
[----:B------:R-:W-:Y:S01]  /*09b0*/  IADD3 R7, PT, PT, -R8, R3, RZ ;  /* 0x0000000308077210 */ /* 0x000fe20007ffe1ff */
[----:B------:R-:W-:Y:S03]  /*09c0*/  BSSY.RECONVERGENT B1, `(.L_x_8) ;  /* 0x000002d000017945 */ /* 0x000fe60003800200 */
[----:B------:R-:W-:-:S13]  /*09d0*/  ISETP.GT.AND P1, PT, R7, 0x100, PT ;  /* 0x000001000700780c */ /* 0x000fda0003f24270 */
[----:B------:R-:W-:Y:S05]  /*09e0*/  @!P1 BRA `(.L_x_9) ;  /* 0x0000000000a89947 */ /* 0x000fea0003800000 */
[----:B------:R-:W-:-:S04]  /*09f0*/  IMAD.WIDE R16, R4, 0x2, R12 ;  /* 0x0000000204107825 */ /* 0x000fc800078e020c */
[C---:B------:R-:W-:Y:S01]  /*0a00*/  IMAD.WIDE R10, R4.reuse, 0x2, R14 ;  /* 0x00000002040a7825 */ /* 0x040fe200078e020e */
[----:B------:R-:W2:Y:S04]  /*0a10*/  LDG.E.U16.CONSTANT R24, desc[UR12][R16.64+-0x100] ;  /* 0xffff000c10187981 */ /* 0x000ea8000c1e9500 */
[----:B------:R-:W3:Y:S01]  /*0a20*/  LDG.E.U16.CONSTANT R7, desc[UR12][R10.64+-0x100] ;  /* 0xffff000c0a077981 */ /* 0x000ee2000c1e9500 */
[----:B------:R-:W-:-:S03]  /*0a30*/  IADD3 R21, PT, PT, R4, 0x100, RZ ;  /* 0x0000010004157810 */ /* 0x000fc60007ffe0ff */
[----:B------:R-:W4:Y:S02]  /*0a40*/  LDG.E.U16.CONSTANT R22, desc[UR12][R16.64+-0x80] ;  /* 0xffff800c10167981 */ /* 0x000f24000c1e9500 */
[C---:B------:R-:W-:Y:S02]  /*0a50*/  IMAD.WIDE R18, R21.reuse, 0x2, R12 ;  /* 0x0000000215127825 */ /* 0x040fe400078e020c */
[----:B------:R-:W5:Y:S02]  /*0a60*/  LDG.E.U16.CONSTANT R9, desc[UR12][R10.64+-0x80] ;  /* 0xffff800c0a097981 */ /* 0x000f64000c1e9500 */
[----:B------:R-:W-:Y:S02]  /*0a70*/  IMAD.WIDE R20, R21, 0x2, R14 ;  /* 0x0000000215147825 */ /* 0x000fe400078e020e */
[----:B------:R-:W5:Y:S04]  /*0a80*/  LDG.E.U16.CONSTANT R26, desc[UR12][R16.64] ;  /* 0x0000000c101a7981 */ /* 0x000f68000c1e9500 */
        /* <DEDUP_REMOVED lines=10> */
[----:B--2---:R-:W-:Y:S04]  /*0b30*/  STS.U16 [R5+-0x100], R24 ;  /* 0xffff001805007388 */ /* 0x004fe80000000400 */
[----:B---3--:R0:W-:Y:S04]  /*0b40*/  STS.U16 [R6+-0x100], R7 ;  /* 0xffff000706007388 */ /* 0x0081e80000000400 */
[----:B0-----:R-:W2:Y:S04]  /*0b50*/  LDG.E.U16.CONSTANT R7, desc[UR12][R20.64] ;  /* 0x0000000c14077981 */ /* 0x001ea8000c1e9500 */
[----:B----4-:R-:W-:Y:S04]  /*0b60*/  STS.U16 [R5+-0x80], R22 ;  /* 0xffff801605007388 */ /* 0x010fe80000000400 */
[----:B-----5:R-:W-:Y:S04]  /*0b70*/  STS.U16 [R6+-0x80], R9 ;  /* 0xffff800906007388 */ /* 0x020fe80000000400 */
[----:B------:R-:W-:Y:S04]  /*0b80*/  STS.U16 [R5], R26 ;  /* 0x0000001a05007388 */ /* 0x000fe80000000400 */
[----:B------:R-:W-:Y:S04]  /*0b90*/  STS.U16 [R6], R23 ;  /* 0x0000001706007388 */ /* 0x000fe80000000400 */
[----:B------:R-:W-:Y:S04]  /*0ba0*/  STS.U16 [R5+0x80], R28 ;  /* 0x0000801c05007388 */ /* 0x000fe80000000400 */
[----:B------:R-:W-:Y:S04]  /*0bb0*/  STS.U16 [R6+0x80], R11 ;  /* 0x0000800b06007388 */ /* 0x000fe80000000400 */
[----:B------:R-:W-:Y:S04]  /*0bc0*/  STS.U16 [R5+0x100], R29 ;  /* 0x0001001d05007388 */ /* 0x000fe80000000400 */
[----:B------:R-:W-:Y:S04]  /*0bd0*/  STS.U16 [R6+0x100], R17 ;  /* 0x0001001106007388 */ /* 0x000fe80000000400 */
[----:B------:R-:W-:Y:S04]  /*0be0*/  STS.U16 [R5+0x180], R27 ;  /* 0x0001801b05007388 */ /* 0x000fe80000000400 */
[----:B------:R-:W-:Y:S04]  /*0bf0*/  STS.U16 [R6+0x180], R16 ;  /* 0x0001801006007388 */ /* 0x000fe80000000400 */
[----:B------:R-:W-:Y:S01]  /*0c00*/  STS.U16 [R5+0x200], R25 ;  /* 0x0002001905007388 */ /* 0x000fe20000000400 */
[----:B------:R-:W-:-:S02]  /*0c10*/  PLOP3.LUT P0, PT, PT, PT, PT, 0x8, 0x80 ;  /* 0x000000000080781c */ /* 0x000fc40003f0e170 */
[----:B------:R-:W-:Y:S02]  /*0c20*/  IADD3 R8, PT, PT, R8, 0x200, RZ ;  /* 0x0000020008087810 */ /* 0x000fe40007ffe0ff */
[----:B------:R-:W-:Y:S01]  /*0c30*/  IADD3 R4, PT, PT, R4, 0x200, RZ ;  /* 0x0000020004047810 */ /* 0x000fe20007ffe0ff */
[----:B--2---:R-:W-:Y:S04]  /*0c40*/  STS.U16 [R6+0x200], R7 ;  /* 0x0002000706007388 */ /* 0x004fe80000000400 */
[----:B------:R0:W-:Y:S04]  /*0c50*/  STS.U16 [R5+0x280], R18 ;  /* 0x0002801205007388 */ /* 0x0001e80000000400 */
[----:B------:R1:W-:Y:S01]  /*0c60*/  STS.U16 [R6+0x280], R10 ;  /* 0x0002800a06007388 */ /* 0x0003e20000000400 */
[----:B0-----:R-:W-:-:S02]  /*0c70*/  IADD3 R5, PT, PT, R5, 0x400, RZ ;  /* 0x0000040005057810 */ /* 0x001fc40007ffe0ff */
[----:B-1----:R-:W-:-:S07]  /*0c80*/  IADD3 R6, PT, PT, R6, 0x400, RZ ;  /* 0x0000040006067810 */ /* 0x002fce0007ffe0ff */
.L_x_9:
[----:B------:R-:W-:Y:S05]  /*0c90*/  BSYNC.RECONVERGENT B1 ;  /* 0x0000000000017941 */ /* 0x000fea0003800200 */
.L_x_8:
[----:B------:R-:W-:-:S13]  /*0ca0*/  ISETP.LT.OR P0, PT, R8, R3, P0 ;  /* 0x000000030800720c */ /* 0x000fda0000701670 */
[----:B------:R-:W-:Y:S05]  /*0cb0*/  @!P0 BRA `(.L_x_1) ;  /* 0x0000000000488947 */ /* 0x000fea0003800000 */
[----:B------:R-:W-:-:S04]  /*0cc0*/  IMAD.WIDE R12, R4, 0x2, R12 ;  /* 0x00000002040c7825 */ /* 0x000fc800078e020c */
[----:B------:R-:W-:Y:S01]  /*0cd0*/  IMAD.WIDE R14, R4, 0x2, R14 ;  /* 0x00000002040e7825 */ /* 0x000fe200078e020e */
[----:B------:R-:W2:Y:S04]  /*0ce0*/  LDG.E.U16.CONSTANT R8, desc[UR12][R12.64+-0x80] ;  /* 0xffff800c0c087981 */ /* 0x000ea8000c1e9500 */
[----:B------:R-:W3:Y:S04]  /*0cf0*/  LDG.E.U16.CONSTANT R4, desc[UR12][R12.64+-0x100] ;  /* 0xffff000c0c047981 */ /* 0x000ee8000c1e9500 */
[----:B------:R-:W4:Y:S04]  /*0d00*/  LDG.E.U16.CONSTANT R7, desc[UR12][R14.64+-0x100] ;  /* 0xffff000c0e077981 */ /* 0x000f28000c1e9500 */
[----:B------:R-:W5:Y:S04]  /*0d10*/  LDG.E.U16.CONSTANT R9, desc[UR12][R14.64+-0x80] ;  /* 0xffff800c0e097981 */ /* 0x000f68000c1e9500 */
[----:B------:R-:W5:Y:S04]  /*0d20*/  LDG.E.U16.CONSTANT R10, desc[UR12][R12.64] ;  /* 0x0000000c0c0a7981 */ /* 0x000f68000c1e9500 */
[----:B------:R-:W5:Y:S04]  /*0d30*/  LDG.E.U16.CONSTANT R11, desc[UR12][R14.64] ;  /* 0x0000000c0e0b7981 */ /* 0x000f68000c1e9500 */
[----:B------:R-:W5:Y:S04]  /*0d40*/  LDG.E.U16.CONSTANT R16, desc[UR12][R12.64+0x80] ;  /* 0x0000800c0c107981 */ /* 0x000f68000c1e9500 */
[----:B------:R-:W5:Y:S04]  /*0d50*/  LDG.E.U16.CONSTANT R17, desc[UR12][R14.64+0x80] ;  /* 0x0000800c0e117981 */ /* 0x000f68000c1e9500 */
[----:B---3--:R0:W-:Y:S04]  /*0d60*/  STS.U16 [R5+-0x100], R4 ;  /* 0xffff000405007388 */ /* 0x0081e80000000400 */
[----:B----4-:R0:W-:Y:S04]  /*0d70*/  STS.U16 [R6+-0x100], R7 ;  /* 0xffff000706007388 */ /* 0x0101e80000000400 */
[----:B--2---:R0:W-:Y:S04]  /*0d80*/  STS.U16 [R5+-0x80], R8 ;  /* 0xffff800805007388 */ /* 0x0041e80000000400 */
[----:B-----5:R0:W-:Y:S04]  /*0d90*/  STS.U16 [R6+-0x80], R9 ;  /* 0xffff800906007388 */ /* 0x0201e80000000400 */
[----:B------:R0:W-:Y:S04]  /*0da0*/  STS.U16 [R5], R10 ;  /* 0x0000000a05007388 */ /* 0x0001e80000000400 */
[----:B------:R0:W-:Y:S04]  /*0db0*/  STS.U16 [R6], R11 ;  /* 0x0000000b06007388 */ /* 0x0001e80000000400 */
[----:B------:R0:W-:Y:S04]  /*0dc0*/  STS.U16 [R5+0x80], R16 ;  /* 0x0000801005007388 */ /* 0x0001e80000000400 */
[----:B------:R0:W-:Y:S02]  /*0dd0*/  STS.U16 [R6+0x80], R17 ;  /* 0x0000801106007388 */ /* 0x0001e40000000400 */
.L_x_1:
[----:B------:R-:W-:Y:S05]  /*0de0*/  BSYNC.RECONVERGENT B0 ;  /* 0x0000000000007941 */ /* 0x000fea0003800200 */
.L_x_0:
[----:B------:R-:W-:Y:S01]  /*0df0*/  BAR.SYNC.DEFER_BLOCKING 0x0 ;  /* 0x0000000000007b1d */ /* 0x000fe20000010000 */
[----:B------:R-:W-:Y:S01]  /*0e00*/  ISETP.GE.AND P0, PT, R3, 0x1, PT ;  /* 0x000000010300780c */ /* 0x000fe20003f06270 */
[----:B0-----:R-:W-:-:S12]  /*0e10*/  HFMA2 R16, -RZ, RZ, 0, 0 ;  /* 0x00000000ff107431 */ /* 0x001fd800000001ff */
[----:B------:R-:W-:Y:S05]  /*0e20*/  @!P0 BRA `(.L_x_10) ;  /* 0x00000008007c8947 */ /* 0x000fea0003800000 */
[C---:B------:R-:W-:Y:S02]  /*0e30*/  ISETP.GE.U32.AND P1, PT, R3.reuse, 0x10, PT ;  /* 0x000000100300780c */ /* 0x040fe40003f26070 */
[----:B------:R-:W-:Y:S02]  /*0e40*/  LOP3.LUT R23, R3, 0xf, RZ, 0xc0, !PT ;  /* 0x0000000f03177812 */ /* 0x000fe400078ec0ff */
[----:B------:R-:W-:Y:S02]  /*0e50*/  MOV R16, RZ ;  /* 0x000000ff00107202 */ /* 0x000fe40000000f00 */
[----:B------:R-:W-:Y:S02]  /*0e60*/  ISETP.NE.AND P0, PT, R23, RZ, PT ;  /* 0x000000ff1700720c */ /* 0x000fe40003f05270 */
[----:B------:R-:W-:-:S05]  /*0e70*/  MOV R20, RZ ;  /* 0x000000ff00147202 */ /* 0x000fca0000000f00 */
[----:B------:R-:W-:Y:S06]  /*0e80*/  @!P1 BRA `(.L_x_11) ;  /* 0x0000000400209947 */ /* 0x000fec0003800000 */
[----:B------:R-:W0:Y:S01]  /*0e90*/  S2UR UR5, SR_CgaCtaId ;  /* 0x00000000000579c3 */ /* 0x000e220000008800 */
[----:B------:R-:W-:Y:S01]  /*0ea0*/  UMOV UR4, 0x400 ;  /* 0x0000040000047882 */ /* 0x000fe20000000000 */
[----:B------:R-:W-:Y:S01]  /*0eb0*/  LEA R22, R0, 0x10, 0x7 ;  /* 0x0000001000167811 */ /* 0x000fe200078e38ff */
[----:B------:R-:W-:Y:S01]  /*0ec0*/  UIADD3 UR6, UPT, UPT, UR4, 0x2000, URZ ;  /* 0x0000200004067890 */ /* 0x000fe2000fffe0ff */
[----:B------:R-:W-:Y:S02]  /*0ed0*/  LOP3.LUT R20, R3, 0x7ffffff0, RZ, 0xc0, !PT ;  /* 0x7ffffff003147812 */ /* 0x000fe400078ec0ff */
[----:B------:R-:W-:Y:S02]  /*0ee0*/  MOV R16, RZ ;  /* 0x000000ff00107202 */ /* 0x000fe40000000f00 */
[----:B------:R-:W-:Y:S01]  /*0ef0*/  IADD3 R24, PT, PT, -R20, RZ, RZ ;  /* 0x000000ff14187210 */ /* 0x000fe20007ffe1ff */
[----:B0-----:R-:W-:Y:S02]  /*0f00*/  ULEA UR4, UR5, UR4, 0x18 ;  /* 0x0000000405047291 */ /* 0x001fe4000f8ec0ff */
[----:B------:R-:W-:-:S04]  /*0f10*/  ULEA UR6, UR5, UR6, 0x18 ;  /* 0x0000000605067291 */ /* 0x000fc8000f8ec0ff */
[C---:B------:R-:W-:Y:S02]  /*0f20*/  IADD3 R21, PT, PT, R22.reuse, UR4, RZ ;  /* 0x0000000416157c10 */ /* 0x040fe4000fffe0ff */
[----:B------:R-:W-:-:S07]  /*0f30*/  IADD3 R22, PT, PT, R22, UR6, RZ ;  /* 0x0000000616167c10 */ /* 0x000fce000fffe0ff */
.L_x_12:
[----:B------:R-:W0:Y:S01]  /*0f40*/  LDS.64 R4, [R21+-0x10] ;  /* 0xfffff00015047984 */ /* 0x000e220000000a00 */
[----:B------:R-:W-:-:S03]  /*0f50*/  IADD3 R24, PT, PT, R24, 0x10, RZ ;  /* 0x0000001018187810 */ /* 0x000fc60007ffe0ff */
[----:B------:R-:W1:Y:S01]  /*0f60*/  LDS.64 R6, [R22+-0x10] ;  /* 0xfffff00016067984 */ /* 0x000e620000000a00 */
[----:B------:R-:W-:-:S03]  /*0f70*/  ISETP.NE.AND P1, PT, R24, RZ, PT ;  /* 0x000000ff1800720c */ /* 0x000fc60003f25270 */
[----:B------:R-:W-:Y:S04]  /*0f80*/  LDS.64 R8, [R21+-0x8] ;  /* 0xfffff80015087984 */ /* 0x000fe80000000a00 */
[----:B------:R-:W2:Y:S04]  /*0f90*/  LDS.64 R10, [R22+-0x8] ;  /* 0xfffff800160a7984 */ /* 0x000ea80000000a00 */
[----:B------:R-:W3:Y:S04]  /*0fa0*/  LDS.64 R12, [R21] ;  /* 0x00000000150c7984 */ /* 0x000ee80000000a00 */
[----:B------:R-:W4:Y:S01]  /*0fb0*/  LDS.64 R14, [R22] ;  /* 0x00000000160e7984 */ /* 0x000f220000000a00 */
[----:B0-----:R-:W-:-:S02]  /*0fc0*/  HADD2.F32 R17, -RZ, R4.H0_H0 ;  /* 0x20000004ff117230 */ /* 0x001fc40000004100 */
[----:B------:R-:W-:Y:S02]  /*0fd0*/  HADD2.F32 R4, -RZ, R4.H1_H1 ;  /* 0x30000004ff047230 */ /* 0x000fe40000004100 */
[--C-:B-1----:R-:W-:Y:S02]  /*0fe0*/  HADD2.F32 R18, -RZ, R6.reuse.H0_H0 ;  /* 0x20000006ff127230 */ /* 0x102fe40000004100 */
[----:B------:R-:W-:Y:S02]  /*0ff0*/  HADD2.F32 R6, -RZ, R6.H1_H1 ;  /* 0x30000006ff067230 */ /* 0x000fe40000004100 */
[----:B------:R-:W-:Y:S02]  /*1000*/  HADD2.F32 R25, -RZ, R5.H0_H0 ;  /* 0x20000005ff197230 */ /* 0x000fe40000004100 */
[----:B------:R-:W-:Y:S01]  /*1010*/  FFMA R17, R17, R18, R16 ;  /* 0x0000001211117223 */ /* 0x000fe20000000010 */
[----:B------:R-:W-:Y:S01]  /*1020*/  HADD2.F32 R26, -RZ, R7.H0_H0 ;  /* 0x20000007ff1a7230 */ /* 0x000fe20000004100 */
[----:B------:R0:W1:Y:S01]  /*1030*/  LDS.64 R18, [R22+0x8] ;  /* 0x0000080016127984 */ /* 0x0000620000000a00 */
[----:B------:R-:W-:-:S02]  /*1040*/  HADD2.F32 R5, -RZ, R5.H1_H1 ;  /* 0x30000005ff057230 */ /* 0x000fc40000004100 */
[----:B------:R-:W-:Y:S01]  /*1050*/  FFMA R4, R4, R6, R17 ;  /* 0x0000000604047223 */ /* 0x000fe20000000011 */
[----:B------:R-:W-:Y:S01]  /*1060*/  HADD2.F32 R7, -RZ, R7.H1_H1 ;  /* 0x30000007ff077230 */ /* 0x000fe20000004100 */
[----:B------:R5:W1:Y:S01]  /*1070*/  LDS.64 R16, [R21+0x8] ;  /* 0x0000080015107984 */ /* 0x000a620000000a00 */
[----:B--2---:R-:W-:Y:S02]  /*1080*/  HADD2.F32 R6, -RZ, R10.H0_H0 ;  /* 0x2000000aff067230 */ /* 0x004fe40000004100 */
[----:B------:R-:W-:Y:S01]  /*1090*/  FFMA R4, R25, R26, R4 ;  /* 0x0000001a19047223 */ /* 0x000fe20000000004 */
[----:B------:R-:W-:Y:S01]  /*10a0*/  HADD2.F32 R25, -RZ, R8.H0_H0 ;  /* 0x20000008ff197230 */ /* 0x000fe20000004100 */
[----:B0-----:R-:W-:Y:S01]  /*10b0*/  IADD3 R22, PT, PT, R22, 0x20, RZ ;  /* 0x0000002016167810 */ /* 0x001fe20007ffe0ff */
[----:B------:R-:W-:Y:S02]  /*10c0*/  HADD2.F32 R10, -RZ, R10.H1_H1 ;  /* 0x3000000aff0a7230 */ /* 0x000fe40000004100 */
[----:B------:R-:W-:Y:S01]  /*10d0*/  FFMA R4, R5, R7, R4 ;  /* 0x0000000705047223 */ /* 0x000fe20000000004 */
[----:B------:R-:W-:Y:S01]  /*10e0*/  HADD2.F32 R5, -RZ, R8.H1_H1 ;  /* 0x30000008ff057230 */ /* 0x000fe20000004100 */
[----:B-----5:R-:W-:Y:S01]  /*10f0*/  IADD3 R21, PT, PT, R21, 0x20, RZ ;  /* 0x0000002015157810 */ /* 0x020fe20007ffe0ff */
[----:B------:R-:W-:-:S02]  /*1100*/  HADD2.F32 R7, -RZ, R9.H0_H0 ;  /* 0x20000009ff077230 */ /* 0x000fc40000004100 */
[----:B------:R-:W-:Y:S01]  /*1110*/  FFMA R4, R25, R6, R4 ;  /* 0x0000000619047223 */ /* 0x000fe20000000004 */
[----:B------:R-:W-:Y:S02]  /*1120*/  HADD2.F32 R6, -RZ, R11.H0_H0 ;  /* 0x2000000bff067230 */ /* 0x000fe40000004100 */
[----:B------:R-:W-:Y:S02]  /*1130*/  HADD2.F32 R9, -RZ, R9.H1_H1 ;  /* 0x30000009ff097230 */ /* 0x000fe40000004100 */
[----:B------:R-:W-:Y:S01]  /*1140*/  FFMA R4, R5, R10, R4 ;  /* 0x0000000a05047223 */ /* 0x000fe20000000004 */
[----:B------:R-:W-:Y:S02]  /*1150*/  HADD2.F32 R11, -RZ, R11.H1_H1 ;  /* 0x3000000bff0b7230 */ /* 0x000fe40000004100 */
[----:B---3--:R-:W-:Y:S02]  /*1160*/  HADD2.F32 R5, -RZ, R12.H0_H0 ;  /* 0x2000000cff057230 */ /* 0x008fe40000004100 */
[----:B------:R-:W-:Y:S01]  /*1170*/  FFMA R4, R7, R6, R4 ;  /* 0x0000000607047223 */ /* 0x000fe20000000004 */
[----:B----4-:R-:W-:-:S02]  /*1180*/  HADD2.F32 R6, -RZ, R14.H0_H0 ;  /* 0x2000000eff067230 */ /* 0x010fc40000004100 */
[----:B------:R-:W-:Y:S02]  /*1190*/  HADD2.F32 R7, -RZ, R12.H1_H1 ;  /* 0x3000000cff077230 */ /* 0x000fe40000004100 */
[----:B------:R-:W-:Y:S01]  /*11a0*/  FFMA R4, R9, R11, R4 ;  /* 0x0000000b09047223 */ /* 0x000fe20000000004 */
[----:B------:R-:W-:-:S03]  /*11b0*/  HADD2.F32 R14, -RZ, R14.H1_H1 ;  /* 0x3000000eff0e7230 */ /* 0x000fc60000004100 */
[----:B------:R-:W-:Y:S01]  /*11c0*/  FFMA R4, R5, R6, R4 ;  /* 0x0000000605047223 */ /* 0x000fe20000000004 */
[----:B------:R-:W-:Y:S02]  /*11d0*/  HADD2.F32 R5, -RZ, R13.H0_H0 ;  /* 0x2000000dff057230 */ /* 0x000fe40000004100 */
[----:B------:R-:W-:Y:S02]  /*11e0*/  HADD2.F32 R6, -RZ, R15.H0_H0 ;  /* 0x2000000fff067230 */ /* 0x000fe40000004100 */
[----:B------:R-:W-:Y:S01]  /*11f0*/  FFMA R4, R7, R14, R4 ;  /* 0x0000000e07047223 */ /* 0x000fe20000000004 */
[----:B------:R-:W-:Y:S02]  /*1200*/  HADD2.F32 R13, -RZ, R13.H1_H1 ;  /* 0x3000000dff0d7230 */ /* 0x000fe40000004100 */
[----:B------:R-:W-:Y:S02]  /*1210*/  HADD2.F32 R15, -RZ, R15.H1_H1 ;  /* 0x3000000fff0f7230 */ /* 0x000fe40000004100 */
[----:B------:R-:W-:Y:S01]  /*1220*/  FFMA R4, R5, R6, R4 ;  /* 0x0000000605047223 */ /* 0x000fe20000000004 */
[----:B-1----:R-:W-:-:S03]  /*1230*/  HADD2.F32 R6, -RZ, R18.H0_H0 ;  /* 0x20000012ff067230 */ /* 0x002fc60000004100 */
[----:B------:R-:W-:Y:S01]  /*1240*/  FFMA R4, R13, R15, R4 ;  /* 0x0000000f0d047223 */ /* 0x000fe20000000004 */
[----:B------:R-:W-:Y:S02]  /*1250*/  HADD2.F32 R18, -RZ, R18.H1_H1 ;  /* 0x30000012ff127230 */ /* 0x000fe40000004100 */
[--C-:B------:R-:W-:Y:S02]  /*1260*/  HADD2.F32 R5, -RZ, R16.reuse.H0_H0 ;  /* 0x20000010ff057230 */ /* 0x100fe40000004100 */
[----:B------:R-:W-:-:S03]  /*1270*/  HADD2.F32 R7, -RZ, R16.H1_H1 ;  /* 0x30000010ff077230 */ /* 0x000fc60000004100 */
[----:B------:R-:W-:Y:S01]  /*1280*/  FFMA R4, R5, R6, R4 ;  /* 0x0000000605047223 */ /* 0x000fe20000000004 */
[----:B------:R-:W-:Y:S02]  /*1290*/  HADD2.F32 R5, -RZ, R17.H0_H0 ;  /* 0x20000011ff057230 */ /* 0x000fe40000004100 */
[----:B------:R-:W-:Y:S02]  /*12a0*/  HADD2.F32 R6, -RZ, R19.H0_H0 ;  /* 0x20000013ff067230 */ /* 0x000fe40000004100 */
[----:B------:R-:W-:Y:S01]  /*12b0*/  FFMA R4, R7, R18, R4 ;  /* 0x0000001207047223 */ /* 0x000fe20000000004 */
[----:B------:R-:W-:Y:S02]  /*12c0*/  HADD2.F32 R17, -RZ, R17.H1_H1 ;  /* 0x30000011ff117230 */ /* 0x000fe40000004100 */
[----:B------:R-:W-:Y:S02]  /*12d0*/  HADD2.F32 R19, -RZ, R19.H1_H1 ;  /* 0x30000013ff137230 */ /* 0x000fe40000004100 */
[----:B------:R-:W-:-:S04]  /*12e0*/  FFMA R4, R5, R6, R4 ;  /* 0x0000000605047223 */ /* 0x000fc80000000004 */
[----:B------:R-:W-:Y:S01]  /*12f0*/  FFMA R16, R17, R19, R4 ;  /* 0x0000001311107223 */ /* 0x000fe20000000004 */
[----:B------:R-:W-:Y:S06]  /*1300*/  @P1 BRA `(.L_x_12) ;  /* 0xfffffffc000c1947 */ /* 0x000fec000383ffff */
.L_x_11:
[----:B------:R-:W-:Y:S05]  /*1310*/  @!P0 BRA `(.L_x_10) ;  /* 0x0000000400408947 */ /* 0x000fea0003800000 */
[----:B------:R-:W0:Y:S01]  /*1320*/  S2UR UR5, SR_CgaCtaId ;  /* 0x00000000000579c3 */ /* 0x000e220000008800 */
[----:B------:R-:W-:Y:S01]  /*1330*/  UMOV UR4, 0x400 ;  /* 0x0000040000047882 */ /* 0x000fe20000000000 */
[----:B------:R-:W-:Y:S01]  /*1340*/  ISETP.GE.U32.AND P0, PT, R23, 0x8, PT ;  /* 0x000000081700780c */ /* 0x000fe20003f06070 */
[----:B------:R-:W-:Y:S01]  /*1350*/  UIADD3 UR6, UPT, UPT, UR4, 0x2000, URZ ;  /* 0x0000200004067890 */ /* 0x000fe2000fffe0ff */
[----:B------:R-:W-:Y:S02]  /*1360*/  SHF.L.U32 R13, R0, 0x7, RZ ;  /* 0x00000007000d7819 */ /* 0x000fe400000006ff */
[----:B------:R-:W-:-:S04]  /*1370*/  LOP3.LUT R18, R3, 0x7, RZ, 0xc0, !PT ;  /* 0x0000000703127812 */ /* 0x000fc800078ec0ff */
[----:B------:R-:W-:Y:S01]  /*1380*/  ISETP.NE.AND P1, PT, R18, RZ, PT ;  /* 0x000000ff1200720c */ /* 0x000fe20003f25270 */
[----:B0-----:R-:W-:Y:S02]  /*1390*/  ULEA UR4, UR5, UR4, 0x18 ;  /* 0x0000000405047291 */ /* 0x001fe4000f8ec0ff */
[----:B------:R-:W-:-:S04]  /*13a0*/  ULEA UR6, UR5, UR6, 0x18 ;  /* 0x0000000605067291 */ /* 0x000fc8000f8ec0ff */
[C---:B------:R-:W-:Y:S02]  /*13b0*/  IADD3 R17, PT, PT, R13.reuse, UR4, RZ ;  /* 0x000000040d117c10 */ /* 0x040fe4000fffe0ff */
[----:B------:R-:W-:Y:S01]  /*13c0*/  IADD3 R15, PT, PT, R13, UR6, RZ ;  /* 0x000000060d0f7c10 */ /* 0x000fe2000fffe0ff */
[----:B------:R-:W-:Y:S06]  /*13d0*/  @!P0 BRA `(.L_x_13) ;  /* 0x00000000007c8947 */ /* 0x000fec0003800000 */
[C---:B------:R-:W-:Y:S02]  /*13e0*/  LEA R0, R20.reuse, R17, 0x1 ;  /* 0x0000001114007211 */ /* 0x040fe400078e08ff */
[C---:B------:R-:W-:Y:S02]  /*13f0*/  LEA R12, R20.reuse, R15, 0x1 ;  /* 0x0000000f140c7211 */ /* 0x040fe400078e08ff */
[----:B------:R-:W-:Y:S01]  /*1400*/  IADD3 R20, PT, PT, R20, 0x8, RZ ;  /* 0x0000000814147810 */ /* 0x000fe20007ffe0ff */
[----:B------:R-:W0:Y:S04]  /*1410*/  LDS.64 R4, [R0] ;  /* 0x0000000000047984 */ /* 0x000e280000000a00 */
[----:B------:R-:W1:Y:S04]  /*1420*/  LDS.64 R6, [R12] ;  /* 0x000000000c067984 */ /* 0x000e680000000a00 */
[----:B------:R-:W-:Y:S04]  /*1430*/  LDS.64 R8, [R0+0x8] ;  /* 0x0000080000087984 */ /* 0x000fe80000000a00 */
[----:B------:R-:W2:Y:S01]  /*1440*/  LDS.64 R10, [R12+0x8] ;  /* 0x000008000c0a7984 */ /* 0x000ea20000000a00 */
[----:B0-----:R-:W-:-:S02]  /*1450*/  HADD2.F32 R19, -RZ, R4.H0_H0 ;  /* 0x20000004ff137230 */ /* 0x001fc40000004100 */
[----:B------:R-:W-:Y:S02]  /*1460*/  HADD2.F32 R21, -RZ, R4.H1_H1 ;  /* 0x30000004ff157230 */ /* 0x000fe40000004100 */
[--C-:B-1----:R-:W-:Y:S02]  /*1470*/  HADD2.F32 R14, -RZ, R6.reuse.H0_H0 ;  /* 0x20000006ff0e7230 */ /* 0x102fe40000004100 */
[----:B------:R-:W-:Y:S02]  /*1480*/  HADD2.F32 R6, -RZ, R6.H1_H1 ;  /* 0x30000006ff067230 */ /* 0x000fe40000004100 */
[----:B------:R-:W-:Y:S02]  /*1490*/  HADD2.F32 R4, -RZ, R7.H0_H0 ;  /* 0x20000007ff047230 */ /* 0x000fe40000004100 */
[----:B------:R-:W-:Y:S01]  /*14a0*/  FFMA R14, R19, R14, R16 ;  /* 0x0000000e130e7223 */ /* 0x000fe20000000010 */
[--C-:B------:R-:W-:Y:S02]  /*14b0*/  HADD2.F32 R19, -RZ, R5.reuse.H0_H0 ;  /* 0x20000005ff137230 */ /* 0x100fe40000004100 */
[----:B------:R-:W-:-:S02]  /*14c0*/  HADD2.F32 R5, -RZ, R5.H1_H1 ;  /* 0x30000005ff057230 */ /* 0x000fc40000004100 */
[----:B------:R-:W-:Y:S01]  /*14d0*/  FFMA R6, R21, R6, R14 ;  /* 0x0000000615067223 */ /* 0x000fe2000000000e */
[----:B------:R-:W-:Y:S02]  /*14e0*/  HADD2.F32 R7, -RZ, R7.H1_H1 ;  /* 0x30000007ff077230 */ /* 0x000fe40000004100 */
[----:B--2---:R-:W-:Y:S02]  /*14f0*/  HADD2.F32 R0, -RZ, R10.H0_H0 ;  /* 0x2000000aff007230 */ /* 0x004fe40000004100 */
[----:B------:R-:W-:Y:S01]  /*1500*/  FFMA R4, R19, R4, R6 ;  /* 0x0000000413047223 */ /* 0x000fe20000000006 */
[----:B------:R-:W-:Y:S02]  /*1510*/  HADD2.F32 R19, -RZ, R8.H0_H0 ;  /* 0x20000008ff137230 */ /* 0x000fe40000004100 */
[----:B------:R-:W-:Y:S02]  /*1520*/  HADD2.F32 R10, -RZ, R10.H1_H1 ;  /* 0x3000000aff0a7230 */ /* 0x000fe40000004100 */
[----:B------:R-:W-:Y:S01]  /*1530*/  FFMA R4, R5, R7, R4 ;  /* 0x0000000705047223 */ /* 0x000fe20000000004 */
[----:B------:R-:W-:-:S02]  /*1540*/  HADD2.F32 R5, -RZ, R8.H1_H1 ;  /* 0x30000008ff057230 */ /* 0x000fc40000004100 */
[----:B------:R-:W-:Y:S02]  /*1550*/  HADD2.F32 R7, -RZ, R9.H0_H0 ;  /* 0x20000009ff077230 */ /* 0x000fe40000004100 */
[----:B------:R-:W-:Y:S01]  /*1560*/  FFMA R0, R19, R0, R4 ;  /* 0x0000000013007223 */ /* 0x000fe20000000004 */
[----:B------:R-:W-:Y:S02]  /*1570*/  HADD2.F32 R4, -RZ, R11.H0_H0 ;  /* 0x2000000bff047230 */ /* 0x000fe40000004100 */
[----:B------:R-:W-:Y:S02]  /*1580*/  HADD2.F32 R9, -RZ, R9.H1_H1 ;  /* 0x30000009ff097230 */ /* 0x000fe40000004100 */
[----:B------:R-:W-:Y:S01]  /*1590*/  FFMA R0, R5, R10, R0 ;  /* 0x0000000a05007223 */ /* 0x000fe20000000000 */
[----:B------:R-:W-:-:S03]  /*15a0*/  HADD2.F32 R11, -RZ, R11.H1_H1 ;  /* 0x3000000bff0b7230 */ /* 0x000fc60000004100 */
[----:B------:R-:W-:-:S04]  /*15b0*/  FFMA R0, R7, R4, R0 ;  /* 0x0000000407007223 */ /* 0x000fc80000000000 */
[----:B------:R-:W-:-:S07]  /*15c0*/  FFMA R16, R9, R11, R0 ;  /* 0x0000000b09107223 */ /* 0x000fce0000000000 */
.L_x_13:
[----:B------:R-:W-:Y:S05]  /*15d0*/  @!P1 BRA `(.L_x_10) ;  /* 0x0000000000909947 */ /* 0x000fea0003800000 */
[----:B------:R-:W-:Y:S02]  /*15e0*/  ISETP.GE.U32.AND P0, PT, R18, 0x4, PT ;  /* 0x000000041200780c */ /* 0x000fe40003f06070 */
[----:B------:R-:W-:-:S04]  /*15f0*/  LOP3.LUT R3, R3, 0x3, RZ, 0xc0, !PT ;  /* 0x0000000303037812 */ /* 0x000fc800078ec0ff */
[----:B------:R-:W-:-:S07]  /*1600*/  ISETP.NE.AND P1, PT, R3, RZ, PT ;  /* 0x000000ff0300720c */ /* 0x000fce0003f25270 */
[----:B------:R-:W-:Y:S06]  /*1610*/  @!P0 BRA `(.L_x_14) ;  /* 0x0000000000448947 */ /* 0x000fec0003800000 */
[C---:B------:R-:W-:Y:S02]  /*1620*/  LEA R4, R20.reuse, R17, 0x1 ;  /* 0x0000001114047211 */ /* 0x040fe400078e08ff */
[C---:B------:R-:W-:Y:S02]  /*1630*/  LEA R6, R20.reuse, R15, 0x1 ;  /* 0x0000000f14067211 */ /* 0x040fe400078e08ff */
[----:B------:R-:W-:Y:S02]  /*1640*/  IADD3 R20, PT, PT, R20, 0x4, RZ ;  /* 0x0000000414147810 */ /* 0x000fe40007ffe0ff */
[----:B------:R-:W0:Y:S04]  /*1650*/  LDS.64 R4, [R4] ;  /* 0x0000000004047984 */ /* 0x000e280000000a00 */
[----:B------:R-:W1:Y:S01]  /*1660*/  LDS.64 R6, [R6] ;  /* 0x0000000006067984 */ /* 0x000e620000000a00 */
        /* <DEDUP_REMOVED lines=9> */
[----:B------:R-:W-:-:S03]  /*1700*/  HADD2.F32 R7, -RZ, R7.H1_H1 ;  /* 0x30000007ff077230 */ /* 0x000fc60000004100 */
[----:B------:R-:W-:-:S04]  /*1710*/  FFMA R0, R9, R10, R0 ;  /* 0x0000000a09007223 */ /* 0x000fc80000000000 */
[----:B------:R-:W-:-:S07]  /*1720*/  FFMA R16, R5, R7, R0 ;  /* 0x0000000705107223 */ /* 0x000fce0000000000 */
.L_x_14:
[----:B------:R-:W-:Y:S05]  /*1730*/  @!P1 BRA `(.L_x_10) ;  /* 0x0000000000389947 */ /* 0x000fea0003800000 */
[----:B------:R-:W-:Y:S02]  /*1740*/  LEA R13, R20, R13, 0x1 ;  /* 0x0000000d140d7211 */ /* 0x000fe400078e08ff */
[----:B------:R-:W-:Y:S02]  /*1750*/  IADD3 R3, PT, PT, -R3, RZ, RZ ;  /* 0x000000ff03037210 */ /* 0x000fe40007ffe1ff */
[C---:B------:R-:W-:Y:S02]  /*1760*/  IADD3 R0, PT, PT, R13.reuse, UR6, RZ ;  /* 0x000000060d007c10 */ /* 0x040fe4000fffe0ff */
[----:B------:R-:W-:-:S07]  /*1770*/  IADD3 R13, PT, PT, R13, UR4, RZ ;  /* 0x000000040d0d7c10 */ /* 0x000fce000fffe0ff */
.L_x_15:
[----:B------:R0:W1:Y:S01]  /*1780*/  LDS.U16 R4, [R13] ;  /* 0x000000000d047984 */ /* 0x0000620000000400 */
[----:B------:R-:W-:-:S03]  /*1790*/  IADD3 R3, PT, PT, R3, 0x1, RZ ;  /* 0x0000000103037810 */ /* 0x000fc60007ffe0ff */
[----:B------:R2:W3:Y:S01]  /*17a0*/  LDS.U16 R6, [R0] ;  /* 0x0000000000067984 */ /* 0x0004e20000000400 */
[----:B------:R-:W-:Y:S02]  /*17b0*/  ISETP.NE.AND P0, PT, R3, RZ, PT ;  /* 0x000000ff0300720c */ /* 0x000fe40003f05270 */
[----:B0-----:R-:W-:Y:S02]  /*17c0*/  IADD3 R13, PT, PT, R13, 0x2, RZ ;  /* 0x000000020d0d7810 */ /* 0x001fe40007ffe0ff */
[----:B--2---:R-:W-:Y:S01]  /*17d0*/  IADD3 R0, PT, PT, R0, 0x2, RZ ;  /* 0x0000000200007810 */ /* 0x004fe20007ffe0ff */
[----:B-1----:R-:W-:Y:S02]  /*17e0*/  HADD2.F32 R5, -RZ, R4.H0_H0 ;  /* 0x20000004ff057230 */ /* 0x002fe40000004100 */
[----:B---3--:R-:W-:-:S05]  /*17f0*/  HADD2.F32 R6, -RZ, R6.H0_H0 ;  /* 0x20000006ff067230 */ /* 0x008fca0000004100 */
[----:B------:R-:W-:Y:S01]  /*1800*/  FFMA R16, R5, R6, R16 ;  /* 0x0000000605107223 */ /* 0x000fe20000000010 */
[----:B------:R-:W-:Y:S06]  /*1810*/  @P0 BRA `(.L_x_15) ;  /* 0xfffffffc00d80947 */ /* 0x000fec000383ffff */
.L_x_10:
[----:B------:R-:W0:Y:S02]  /*1820*/  LDC.64 R4, c[0x0][0x390] ;  /* 0x0000e400ff047b82 */ /* 0x000e240000000a00 */
[----:B0-----:R-:W-:-:S05]  /*1830*/  IMAD.WIDE R2, R2, 0x4, R4 ;  /* 0x0000000402027825 */ /* 0x001fca00078e0204 */
[----:B------:R-:W-:Y:S01]  /*1840*/  STG.E desc[UR12][R2.64], R16 ;  /* 0x0000001002007986 */ /* 0x000fe2000c10190c */
[----:B------:R-:W-:Y:S05]  /*1850*/  EXIT ;  /* 0x000000000000794d */ /* 0x000fea0003800000 */
.L_x_16:
[----:B------:R-:W-:-:S00]  /*1860*/  BRA `(.L_x_16) ;  /* 0xfffffffc00fc7947 */ /* 0x000fc0000383ffff */
[----:B------:R-:W-:-:S00]  /*1870*/  NOP ;  /* 0x0000000000007918 */ /* 0x000fc00000000000 */
        /* <DEDUP_REMOVED lines=8> */
.L_x_17:


//--------------------- .nv.shared._Z19attention_qk_kernelPK6__halfS1_Pfi --------------------------
	.section	.nv.shared._Z19attention_qk_kernelPK6__halfS1_Pfi,"aw",@nobits
	.sectionflags	@""
	.align	2
.nv.shared._Z19attention_qk_kernelPK6__halfS1_Pfi:
	.zero		17408


//--------------------- .nv.shared.reserved.0     --------------------------
	.section	.nv.shared.reserved.0,"aw",@nobits
	.weak		__nv_reservedSMEM_offset_0_alias
	.size		__nv_reservedSMEM_offset_0_alias, 0, 64
	.other		__nv_reservedSMEM_offset_0_alias,@"STO_CUDA_RESERVED_SHARED STV_DEFAULT"
__nv_reservedSMEM_offset_0_alias:
	.zero		0
	.zero		64


//--------------------- .nv.constant0._Z19attention_qk_kernelPK6__halfS1_Pfi --------------------------
	.section	.nv.constant0._Z19attention_qk_kernelPK6__halfS1_Pfi,"a",@progbits
	.sectionflags	@""
	.align	4
.nv.constant0._Z19attention_qk_kernelPK6__halfS1_Pfi:
	.zero		924


//--------------------- SYMBOLS --------------------------

	.type		.nv.reservedSmem.offset0,@object
	.size		.nv.reservedSmem.offset0,0x4
	.type		.nv.reservedSmem.cap,@object
	.size		.nv.reservedSmem.cap,0x4
